//
// Generated by NVIDIA NVVM Compiler
//
// Compiler Build ID: CL-36424714
// Cuda compilation tools, release 13.0, V13.0.88
// Based on NVVM 20.0.0
//

.version 9.0
.target sm_100
.address_size 64

	// .globl	_Z7picountPi
.global .align 4 .b8 precalc_xorwow_matrix[102400];
.global .align 4 .b8 precalc_xorwow_offset_matrix[102400];
.global .align 4 .b8 mrg32k3aM1[2304];
.global .align 4 .b8 mrg32k3aM2[2304];
.global .align 4 .b8 mrg32k3aM1SubSeq[2016];
.global .align 4 .b8 mrg32k3aM2SubSeq[2016];
.global .align 4 .b8 mrg32k3aM1Seq[2304];
.global .align 4 .b8 mrg32k3aM2Seq[2304];
.const .align 8 .b8 __cr_lgamma_table[72];
// _ZZ7picountPiE7counter has been demoted

.visible .entry _Z7picountPi(
	.param .u64 .ptr .align 1 _Z7picountPi_param_0
)
{
	.local .align 8 .b8 	__local_depot0[48];
	.reg .b64 	%SP;
	.reg .b64 	%SPL;
	.reg .pred 	%p<132>;
	.reg .b32 	%r<2540>;
	.reg .b32 	%f<67>;
	.reg .b64 	%rd<48>;
	// demoted variable
	.shared .align 4 .b8 _ZZ7picountPiE7counter[128];
	mov.u64 	%SPL, __local_depot0;
	ld.param.u64 	%rd17, [_Z7picountPi_param_0];
	add.u64 	%rd1, %SPL, 0;
	mov.u32 	%r1, %tid.x;
	mov.u32 	%r2, %ctaid.x;
	mov.u32 	%r1114, %ntid.x;
	mad.lo.s32 	%r3, %r2, %r1114, %r1;
	// begin inline asm
	mov.u64 	%rd18, %clock64;
	// end inline asm
	cvt.u32.u64 	%r1115, %rd18;
	xor.b32  	%r1116, %r1115, -1429050551;
	mul.lo.s32 	%r4, %r1116, 1099087573;
	{ .reg .b32 tmp; mov.b64 {tmp, %r1117}, %rd18; }
	xor.b32  	%r5, %r1117, -136515619;
	mul.lo.s32 	%r1118, %r5, -1703105765;
	add.s32 	%r1119, %r4, %r1118;
	add.s32 	%r1120, %r1119, 6615241;
	add.s32 	%r1980, %r4, 123456789;
	st.local.v2.u32 	[%rd1], {%r1120, %r1980};
	xor.b32  	%r1979, %r4, 362436069;
	add.s32 	%r1978, %r1118, 521288629;
	st.local.v2.u32 	[%rd1+8], {%r1979, %r1978};
	xor.b32  	%r1977, %r1118, 88675123;
	add.s32 	%r1976, %r4, 5783321;
	st.local.v2.u32 	[%rd1+16], {%r1977, %r1976};
	setp.eq.s32 	%p1, %r3, 0;
	@%p1 bra 	$L__BB0_115;
	cvt.s64.s32 	%rd46, %r3;
	mov.b32 	%r1958, 0;
$L__BB0_2:
	mov.u64 	%rd3, %rd46;
	and.b64  	%rd4, %rd3, 3;
	setp.eq.s64 	%p2, %rd4, 0;
	@%p2 bra 	$L__BB0_114;
	mul.wide.u32 	%rd20, %r1958, 3200;
	mov.u64 	%rd21, precalc_xorwow_matrix;
	add.s64 	%rd5, %rd21, %rd20;
	mov.b32 	%r1976, 0;
	mov.u32 	%r1977, %r1976;
	mov.u32 	%r1978, %r1976;
	mov.u32 	%r1979, %r1976;
	mov.u32 	%r1980, %r1976;
	mov.u32 	%r1969, %r1976;
$L__BB0_4:
	mul.wide.u32 	%rd22, %r1969, 4;
	add.s64 	%rd23, %rd1, %rd22;
	ld.local.u32 	%r28, [%rd23+4];
	shl.b32 	%r29, %r1969, 5;
	mov.b32 	%r1975, 0;
$L__BB0_5:
	.pragma "nounroll";
	shr.u32 	%r1124, %r28, %r1975;
	and.b32  	%r1125, %r1124, 1;
	setp.eq.b32 	%p3, %r1125, 1;
	not.pred 	%p4, %p3;
	add.s32 	%r1126, %r29, %r1975;
	mul.lo.s32 	%r1127, %r1126, 5;
	mul.wide.u32 	%rd24, %r1127, 4;
	add.s64 	%rd6, %rd5, %rd24;
	@%p4 bra 	$L__BB0_7;
	ld.global.u32 	%r1128, [%rd6];
	xor.b32  	%r1980, %r1980, %r1128;
	ld.global.u32 	%r1129, [%rd6+4];
	xor.b32  	%r1979, %r1979, %r1129;
	ld.global.u32 	%r1130, [%rd6+8];
	xor.b32  	%r1978, %r1978, %r1130;
	ld.global.u32 	%r1131, [%rd6+12];
	xor.b32  	%r1977, %r1977, %r1131;
	ld.global.u32 	%r1132, [%rd6+16];
	xor.b32  	%r1976, %r1976, %r1132;
$L__BB0_7:
	and.b32  	%r1134, %r1124, 2;
	setp.eq.s32 	%p5, %r1134, 0;
	@%p5 bra 	$L__BB0_9;
	ld.global.u32 	%r1135, [%rd6+20];
	xor.b32  	%r1980, %r1980, %r1135;
	ld.global.u32 	%r1136, [%rd6+24];
	xor.b32  	%r1979, %r1979, %r1136;
	ld.global.u32 	%r1137, [%rd6+28];
	xor.b32  	%r1978, %r1978, %r1137;
	ld.global.u32 	%r1138, [%rd6+32];
	xor.b32  	%r1977, %r1977, %r1138;
	ld.global.u32 	%r1139, [%rd6+36];
	xor.b32  	%r1976, %r1976, %r1139;
$L__BB0_9:
	and.b32  	%r1141, %r1124, 4;
	setp.eq.s32 	%p6, %r1141, 0;
	@%p6 bra 	$L__BB0_11;
	ld.global.u32 	%r1142, [%rd6+40];
	xor.b32  	%r1980, %r1980, %r1142;
	ld.global.u32 	%r1143, [%rd6+44];
	xor.b32  	%r1979, %r1979, %r1143;
	ld.global.u32 	%r1144, [%rd6+48];
	xor.b32  	%r1978, %r1978, %r1144;
	ld.global.u32 	%r1145, [%rd6+52];
	xor.b32  	%r1977, %r1977, %r1145;
	ld.global.u32 	%r1146, [%rd6+56];
	xor.b32  	%r1976, %r1976, %r1146;
$L__BB0_11:
	and.b32  	%r1148, %r1124, 8;
	setp.eq.s32 	%p7, %r1148, 0;
	@%p7 bra 	$L__BB0_13;
	ld.global.u32 	%r1149, [%rd6+60];
	xor.b32  	%r1980, %r1980, %r1149;
	ld.global.u32 	%r1150, [%rd6+64];
	xor.b32  	%r1979, %r1979, %r1150;
	ld.global.u32 	%r1151, [%rd6+68];
	xor.b32  	%r1978, %r1978, %r1151;
	ld.global.u32 	%r1152, [%rd6+72];
	xor.b32  	%r1977, %r1977, %r1152;
	ld.global.u32 	%r1153, [%rd6+76];
	xor.b32  	%r1976, %r1976, %r1153;
$L__BB0_13:
	and.b32  	%r1155, %r1124, 16;
	setp.eq.s32 	%p8, %r1155, 0;
	@%p8 bra 	$L__BB0_15;
	ld.global.u32 	%r1156, [%rd6+80];
	xor.b32  	%r1980, %r1980, %r1156;
	ld.global.u32 	%r1157, [%rd6+84];
	xor.b32  	%r1979, %r1979, %r1157;
	ld.global.u32 	%r1158, [%rd6+88];
	xor.b32  	%r1978, %r1978, %r1158;
	ld.global.u32 	%r1159, [%rd6+92];
	xor.b32  	%r1977, %r1977, %r1159;
	ld.global.u32 	%r1160, [%rd6+96];
	xor.b32  	%r1976, %r1976, %r1160;
$L__BB0_15:
	and.b32  	%r1162, %r1124, 32;
	setp.eq.s32 	%p9, %r1162, 0;
	@%p9 bra 	$L__BB0_17;
	ld.global.u32 	%r1163, [%rd6+100];
	xor.b32  	%r1980, %r1980, %r1163;
	ld.global.u32 	%r1164, [%rd6+104];
	xor.b32  	%r1979, %r1979, %r1164;
	ld.global.u32 	%r1165, [%rd6+108];
	xor.b32  	%r1978, %r1978, %r1165;
	ld.global.u32 	%r1166, [%rd6+112];
	xor.b32  	%r1977, %r1977, %r1166;
	ld.global.u32 	%r1167, [%rd6+116];
	xor.b32  	%r1976, %r1976, %r1167;
$L__BB0_17:
	and.b32  	%r1169, %r1124, 64;
	setp.eq.s32 	%p10, %r1169, 0;
	@%p10 bra 	$L__BB0_19;
	ld.global.u32 	%r1170, [%rd6+120];
	xor.b32  	%r1980, %r1980, %r1170;
	ld.global.u32 	%r1171, [%rd6+124];
	xor.b32  	%r1979, %r1979, %r1171;
	ld.global.u32 	%r1172, [%rd6+128];
	xor.b32  	%r1978, %r1978, %r1172;
	ld.global.u32 	%r1173, [%rd6+132];
	xor.b32  	%r1977, %r1977, %r1173;
	ld.global.u32 	%r1174, [%rd6+136];
	xor.b32  	%r1976, %r1976, %r1174;
$L__BB0_19:
	and.b32  	%r1176, %r1124, 128;
	setp.eq.s32 	%p11, %r1176, 0;
	@%p11 bra 	$L__BB0_21;
	ld.global.u32 	%r1177, [%rd6+140];
	xor.b32  	%r1980, %r1980, %r1177;
	ld.global.u32 	%r1178, [%rd6+144];
	xor.b32  	%r1979, %r1979, %r1178;
	ld.global.u32 	%r1179, [%rd6+148];
	xor.b32  	%r1978, %r1978, %r1179;
	ld.global.u32 	%r1180, [%rd6+152];
	xor.b32  	%r1977, %r1977, %r1180;
	ld.global.u32 	%r1181, [%rd6+156];
	xor.b32  	%r1976, %r1976, %r1181;
$L__BB0_21:
	and.b32  	%r1183, %r1124, 256;
	setp.eq.s32 	%p12, %r1183, 0;
	@%p12 bra 	$L__BB0_23;
	ld.global.u32 	%r1184, [%rd6+160];
	xor.b32  	%r1980, %r1980, %r1184;
	ld.global.u32 	%r1185, [%rd6+164];
	xor.b32  	%r1979, %r1979, %r1185;
	ld.global.u32 	%r1186, [%rd6+168];
	xor.b32  	%r1978, %r1978, %r1186;
	ld.global.u32 	%r1187, [%rd6+172];
	xor.b32  	%r1977, %r1977, %r1187;
	ld.global.u32 	%r1188, [%rd6+176];
	xor.b32  	%r1976, %r1976, %r1188;
$L__BB0_23:
	and.b32  	%r1190, %r1124, 512;
	setp.eq.s32 	%p13, %r1190, 0;
	@%p13 bra 	$L__BB0_25;
	ld.global.u32 	%r1191, [%rd6+180];
	xor.b32  	%r1980, %r1980, %r1191;
	ld.global.u32 	%r1192, [%rd6+184];
	xor.b32  	%r1979, %r1979, %r1192;
	ld.global.u32 	%r1193, [%rd6+188];
	xor.b32  	%r1978, %r1978, %r1193;
	ld.global.u32 	%r1194, [%rd6+192];
	xor.b32  	%r1977, %r1977, %r1194;
	ld.global.u32 	%r1195, [%rd6+196];
	xor.b32  	%r1976, %r1976, %r1195;
$L__BB0_25:
	and.b32  	%r1197, %r1124, 1024;
	setp.eq.s32 	%p14, %r1197, 0;
	@%p14 bra 	$L__BB0_27;
	ld.global.u32 	%r1198, [%rd6+200];
	xor.b32  	%r1980, %r1980, %r1198;
	ld.global.u32 	%r1199, [%rd6+204];
	xor.b32  	%r1979, %r1979, %r1199;
	ld.global.u32 	%r1200, [%rd6+208];
	xor.b32  	%r1978, %r1978, %r1200;
	ld.global.u32 	%r1201, [%rd6+212];
	xor.b32  	%r1977, %r1977, %r1201;
	ld.global.u32 	%r1202, [%rd6+216];
	xor.b32  	%r1976, %r1976, %r1202;
$L__BB0_27:
	and.b32  	%r1204, %r1124, 2048;
	setp.eq.s32 	%p15, %r1204, 0;
	@%p15 bra 	$L__BB0_29;
	ld.global.u32 	%r1205, [%rd6+220];
	xor.b32  	%r1980, %r1980, %r1205;
	ld.global.u32 	%r1206, [%rd6+224];
	xor.b32  	%r1979, %r1979, %r1206;
	ld.global.u32 	%r1207, [%rd6+228];
	xor.b32  	%r1978, %r1978, %r1207;
	ld.global.u32 	%r1208, [%rd6+232];
	xor.b32  	%r1977, %r1977, %r1208;
	ld.global.u32 	%r1209, [%rd6+236];
	xor.b32  	%r1976, %r1976, %r1209;
$L__BB0_29:
	and.b32  	%r1211, %r1124, 4096;
	setp.eq.s32 	%p16, %r1211, 0;
	@%p16 bra 	$L__BB0_31;
	ld.global.u32 	%r1212, [%rd6+240];
	xor.b32  	%r1980, %r1980, %r1212;
	ld.global.u32 	%r1213, [%rd6+244];
	xor.b32  	%r1979, %r1979, %r1213;
	ld.global.u32 	%r1214, [%rd6+248];
	xor.b32  	%r1978, %r1978, %r1214;
	ld.global.u32 	%r1215, [%rd6+252];
	xor.b32  	%r1977, %r1977, %r1215;
	ld.global.u32 	%r1216, [%rd6+256];
	xor.b32  	%r1976, %r1976, %r1216;
$L__BB0_31:
	and.b32  	%r1218, %r1124, 8192;
	setp.eq.s32 	%p17, %r1218, 0;
	@%p17 bra 	$L__BB0_33;
	ld.global.u32 	%r1219, [%rd6+260];
	xor.b32  	%r1980, %r1980, %r1219;
	ld.global.u32 	%r1220, [%rd6+264];
	xor.b32  	%r1979, %r1979, %r1220;
	ld.global.u32 	%r1221, [%rd6+268];
	xor.b32  	%r1978, %r1978, %r1221;
	ld.global.u32 	%r1222, [%rd6+272];
	xor.b32  	%r1977, %r1977, %r1222;
	ld.global.u32 	%r1223, [%rd6+276];
	xor.b32  	%r1976, %r1976, %r1223;
$L__BB0_33:
	and.b32  	%r1225, %r1124, 16384;
	setp.eq.s32 	%p18, %r1225, 0;
	@%p18 bra 	$L__BB0_35;
	ld.global.u32 	%r1226, [%rd6+280];
	xor.b32  	%r1980, %r1980, %r1226;
	ld.global.u32 	%r1227, [%rd6+284];
	xor.b32  	%r1979, %r1979, %r1227;
	ld.global.u32 	%r1228, [%rd6+288];
	xor.b32  	%r1978, %r1978, %r1228;
	ld.global.u32 	%r1229, [%rd6+292];
	xor.b32  	%r1977, %r1977, %r1229;
	ld.global.u32 	%r1230, [%rd6+296];
	xor.b32  	%r1976, %r1976, %r1230;
$L__BB0_35:
	and.b32  	%r1232, %r1124, 32768;
	setp.eq.s32 	%p19, %r1232, 0;
	@%p19 bra 	$L__BB0_37;
	ld.global.u32 	%r1233, [%rd6+300];
	xor.b32  	%r1980, %r1980, %r1233;
	ld.global.u32 	%r1234, [%rd6+304];
	xor.b32  	%r1979, %r1979, %r1234;
	ld.global.u32 	%r1235, [%rd6+308];
	xor.b32  	%r1978, %r1978, %r1235;
	ld.global.u32 	%r1236, [%rd6+312];
	xor.b32  	%r1977, %r1977, %r1236;
	ld.global.u32 	%r1237, [%rd6+316];
	xor.b32  	%r1976, %r1976, %r1237;
$L__BB0_37:
	add.s32 	%r1975, %r1975, 16;
	setp.ne.s32 	%p20, %r1975, 32;
	@%p20 bra 	$L__BB0_5;
	mad.lo.s32 	%r1238, %r1969, -31, %r29;
	add.s32 	%r1969, %r1238, 1;
	setp.ne.s32 	%p21, %r1969, 5;
	@%p21 bra 	$L__BB0_4;
	st.local.u32 	[%rd1+4], %r1980;
	st.local.v2.u32 	[%rd1+8], {%r1979, %r1978};
	st.local.v2.u32 	[%rd1+16], {%r1977, %r1976};
	setp.eq.s64 	%p22, %rd4, 1;
	@%p22 bra 	$L__BB0_114;
	mov.b32 	%r1976, 0;
	mov.u32 	%r1977, %r1976;
	mov.u32 	%r1978, %r1976;
	mov.u32 	%r1979, %r1976;
	mov.u32 	%r1980, %r1976;
	mov.u32 	%r2061, %r1976;
$L__BB0_41:
	mul.wide.u32 	%rd25, %r2061, 4;
	add.s64 	%rd26, %rd1, %rd25;
	ld.local.u32 	%r204, [%rd26+4];
	shl.b32 	%r205, %r2061, 5;
	mov.b32 	%r2067, 0;
$L__BB0_42:
	.pragma "nounroll";
	shr.u32 	%r1241, %r204, %r2067;
	and.b32  	%r1242, %r1241, 1;
	setp.eq.b32 	%p23, %r1242, 1;
	not.pred 	%p24, %p23;
	add.s32 	%r1243, %r205, %r2067;
	mul.lo.s32 	%r1244, %r1243, 5;
	mul.wide.u32 	%rd27, %r1244, 4;
	add.s64 	%rd7, %rd5, %rd27;
	@%p24 bra 	$L__BB0_44;
	ld.global.u32 	%r1245, [%rd7];
	xor.b32  	%r1980, %r1980, %r1245;
	ld.global.u32 	%r1246, [%rd7+4];
	xor.b32  	%r1979, %r1979, %r1246;
	ld.global.u32 	%r1247, [%rd7+8];
	xor.b32  	%r1978, %r1978, %r1247;
	ld.global.u32 	%r1248, [%rd7+12];
	xor.b32  	%r1977, %r1977, %r1248;
	ld.global.u32 	%r1249, [%rd7+16];
	xor.b32  	%r1976, %r1976, %r1249;
$L__BB0_44:
	and.b32  	%r1251, %r1241, 2;
	setp.eq.s32 	%p25, %r1251, 0;
	@%p25 bra 	$L__BB0_46;
	ld.global.u32 	%r1252, [%rd7+20];
	xor.b32  	%r1980, %r1980, %r1252;
	ld.global.u32 	%r1253, [%rd7+24];
	xor.b32  	%r1979, %r1979, %r1253;
	ld.global.u32 	%r1254, [%rd7+28];
	xor.b32  	%r1978, %r1978, %r1254;
	ld.global.u32 	%r1255, [%rd7+32];
	xor.b32  	%r1977, %r1977, %r1255;
	ld.global.u32 	%r1256, [%rd7+36];
	xor.b32  	%r1976, %r1976, %r1256;
$L__BB0_46:
	and.b32  	%r1258, %r1241, 4;
	setp.eq.s32 	%p26, %r1258, 0;
	@%p26 bra 	$L__BB0_48;
	ld.global.u32 	%r1259, [%rd7+40];
	xor.b32  	%r1980, %r1980, %r1259;
	ld.global.u32 	%r1260, [%rd7+44];
	xor.b32  	%r1979, %r1979, %r1260;
	ld.global.u32 	%r1261, [%rd7+48];
	xor.b32  	%r1978, %r1978, %r1261;
	ld.global.u32 	%r1262, [%rd7+52];
	xor.b32  	%r1977, %r1977, %r1262;
	ld.global.u32 	%r1263, [%rd7+56];
	xor.b32  	%r1976, %r1976, %r1263;
$L__BB0_48:
	and.b32  	%r1265, %r1241, 8;
	setp.eq.s32 	%p27, %r1265, 0;
	@%p27 bra 	$L__BB0_50;
	ld.global.u32 	%r1266, [%rd7+60];
	xor.b32  	%r1980, %r1980, %r1266;
	ld.global.u32 	%r1267, [%rd7+64];
	xor.b32  	%r1979, %r1979, %r1267;
	ld.global.u32 	%r1268, [%rd7+68];
	xor.b32  	%r1978, %r1978, %r1268;
	ld.global.u32 	%r1269, [%rd7+72];
	xor.b32  	%r1977, %r1977, %r1269;
	ld.global.u32 	%r1270, [%rd7+76];
	xor.b32  	%r1976, %r1976, %r1270;
$L__BB0_50:
	and.b32  	%r1272, %r1241, 16;
	setp.eq.s32 	%p28, %r1272, 0;
	@%p28 bra 	$L__BB0_52;
	ld.global.u32 	%r1273, [%rd7+80];
	xor.b32  	%r1980, %r1980, %r1273;
	ld.global.u32 	%r1274, [%rd7+84];
	xor.b32  	%r1979, %r1979, %r1274;
	ld.global.u32 	%r1275, [%rd7+88];
	xor.b32  	%r1978, %r1978, %r1275;
	ld.global.u32 	%r1276, [%rd7+92];
	xor.b32  	%r1977, %r1977, %r1276;
	ld.global.u32 	%r1277, [%rd7+96];
	xor.b32  	%r1976, %r1976, %r1277;
$L__BB0_52:
	and.b32  	%r1279, %r1241, 32;
	setp.eq.s32 	%p29, %r1279, 0;
	@%p29 bra 	$L__BB0_54;
	ld.global.u32 	%r1280, [%rd7+100];
	xor.b32  	%r1980, %r1980, %r1280;
	ld.global.u32 	%r1281, [%rd7+104];
	xor.b32  	%r1979, %r1979, %r1281;
	ld.global.u32 	%r1282, [%rd7+108];
	xor.b32  	%r1978, %r1978, %r1282;
	ld.global.u32 	%r1283, [%rd7+112];
	xor.b32  	%r1977, %r1977, %r1283;
	ld.global.u32 	%r1284, [%rd7+116];
	xor.b32  	%r1976, %r1976, %r1284;
$L__BB0_54:
	and.b32  	%r1286, %r1241, 64;
	setp.eq.s32 	%p30, %r1286, 0;
	@%p30 bra 	$L__BB0_56;
	ld.global.u32 	%r1287, [%rd7+120];
	xor.b32  	%r1980, %r1980, %r1287;
	ld.global.u32 	%r1288, [%rd7+124];
	xor.b32  	%r1979, %r1979, %r1288;
	ld.global.u32 	%r1289, [%rd7+128];
	xor.b32  	%r1978, %r1978, %r1289;
	ld.global.u32 	%r1290, [%rd7+132];
	xor.b32  	%r1977, %r1977, %r1290;
	ld.global.u32 	%r1291, [%rd7+136];
	xor.b32  	%r1976, %r1976, %r1291;
$L__BB0_56:
	and.b32  	%r1293, %r1241, 128;
	setp.eq.s32 	%p31, %r1293, 0;
	@%p31 bra 	$L__BB0_58;
	ld.global.u32 	%r1294, [%rd7+140];
	xor.b32  	%r1980, %r1980, %r1294;
	ld.global.u32 	%r1295, [%rd7+144];
	xor.b32  	%r1979, %r1979, %r1295;
	ld.global.u32 	%r1296, [%rd7+148];
	xor.b32  	%r1978, %r1978, %r1296;
	ld.global.u32 	%r1297, [%rd7+152];
	xor.b32  	%r1977, %r1977, %r1297;
	ld.global.u32 	%r1298, [%rd7+156];
	xor.b32  	%r1976, %r1976, %r1298;
$L__BB0_58:
	and.b32  	%r1300, %r1241, 256;
	setp.eq.s32 	%p32, %r1300, 0;
	@%p32 bra 	$L__BB0_60;
	ld.global.u32 	%r1301, [%rd7+160];
	xor.b32  	%r1980, %r1980, %r1301;
	ld.global.u32 	%r1302, [%rd7+164];
	xor.b32  	%r1979, %r1979, %r1302;
	ld.global.u32 	%r1303, [%rd7+168];
	xor.b32  	%r1978, %r1978, %r1303;
	ld.global.u32 	%r1304, [%rd7+172];
	xor.b32  	%r1977, %r1977, %r1304;
	ld.global.u32 	%r1305, [%rd7+176];
	xor.b32  	%r1976, %r1976, %r1305;
$L__BB0_60:
	and.b32  	%r1307, %r1241, 512;
	setp.eq.s32 	%p33, %r1307, 0;
	@%p33 bra 	$L__BB0_62;
	ld.global.u32 	%r1308, [%rd7+180];
	xor.b32  	%r1980, %r1980, %r1308;
	ld.global.u32 	%r1309, [%rd7+184];
	xor.b32  	%r1979, %r1979, %r1309;
	ld.global.u32 	%r1310, [%rd7+188];
	xor.b32  	%r1978, %r1978, %r1310;
	ld.global.u32 	%r1311, [%rd7+192];
	xor.b32  	%r1977, %r1977, %r1311;
	ld.global.u32 	%r1312, [%rd7+196];
	xor.b32  	%r1976, %r1976, %r1312;
$L__BB0_62:
	and.b32  	%r1314, %r1241, 1024;
	setp.eq.s32 	%p34, %r1314, 0;
	@%p34 bra 	$L__BB0_64;
	ld.global.u32 	%r1315, [%rd7+200];
	xor.b32  	%r1980, %r1980, %r1315;
	ld.global.u32 	%r1316, [%rd7+204];
	xor.b32  	%r1979, %r1979, %r1316;
	ld.global.u32 	%r1317, [%rd7+208];
	xor.b32  	%r1978, %r1978, %r1317;
	ld.global.u32 	%r1318, [%rd7+212];
	xor.b32  	%r1977, %r1977, %r1318;
	ld.global.u32 	%r1319, [%rd7+216];
	xor.b32  	%r1976, %r1976, %r1319;
$L__BB0_64:
	and.b32  	%r1321, %r1241, 2048;
	setp.eq.s32 	%p35, %r1321, 0;
	@%p35 bra 	$L__BB0_66;
	ld.global.u32 	%r1322, [%rd7+220];
	xor.b32  	%r1980, %r1980, %r1322;
	ld.global.u32 	%r1323, [%rd7+224];
	xor.b32  	%r1979, %r1979, %r1323;
	ld.global.u32 	%r1324, [%rd7+228];
	xor.b32  	%r1978, %r1978, %r1324;
	ld.global.u32 	%r1325, [%rd7+232];
	xor.b32  	%r1977, %r1977, %r1325;
	ld.global.u32 	%r1326, [%rd7+236];
	xor.b32  	%r1976, %r1976, %r1326;
$L__BB0_66:
	and.b32  	%r1328, %r1241, 4096;
	setp.eq.s32 	%p36, %r1328, 0;
	@%p36 bra 	$L__BB0_68;
	ld.global.u32 	%r1329, [%rd7+240];
	xor.b32  	%r1980, %r1980, %r1329;
	ld.global.u32 	%r1330, [%rd7+244];
	xor.b32  	%r1979, %r1979, %r1330;
	ld.global.u32 	%r1331, [%rd7+248];
	xor.b32  	%r1978, %r1978, %r1331;
	ld.global.u32 	%r1332, [%rd7+252];
	xor.b32  	%r1977, %r1977, %r1332;
	ld.global.u32 	%r1333, [%rd7+256];
	xor.b32  	%r1976, %r1976, %r1333;
$L__BB0_68:
	and.b32  	%r1335, %r1241, 8192;
	setp.eq.s32 	%p37, %r1335, 0;
	@%p37 bra 	$L__BB0_70;
	ld.global.u32 	%r1336, [%rd7+260];
	xor.b32  	%r1980, %r1980, %r1336;
	ld.global.u32 	%r1337, [%rd7+264];
	xor.b32  	%r1979, %r1979, %r1337;
	ld.global.u32 	%r1338, [%rd7+268];
	xor.b32  	%r1978, %r1978, %r1338;
	ld.global.u32 	%r1339, [%rd7+272];
	xor.b32  	%r1977, %r1977, %r1339;
	ld.global.u32 	%r1340, [%rd7+276];
	xor.b32  	%r1976, %r1976, %r1340;
$L__BB0_70:
	and.b32  	%r1342, %r1241, 16384;
	setp.eq.s32 	%p38, %r1342, 0;
	@%p38 bra 	$L__BB0_72;
	ld.global.u32 	%r1343, [%rd7+280];
	xor.b32  	%r1980, %r1980, %r1343;
	ld.global.u32 	%r1344, [%rd7+284];
	xor.b32  	%r1979, %r1979, %r1344;
	ld.global.u32 	%r1345, [%rd7+288];
	xor.b32  	%r1978, %r1978, %r1345;
	ld.global.u32 	%r1346, [%rd7+292];
	xor.b32  	%r1977, %r1977, %r1346;
	ld.global.u32 	%r1347, [%rd7+296];
	xor.b32  	%r1976, %r1976, %r1347;
$L__BB0_72:
	and.b32  	%r1349, %r1241, 32768;
	setp.eq.s32 	%p39, %r1349, 0;
	@%p39 bra 	$L__BB0_74;
	ld.global.u32 	%r1350, [%rd7+300];
	xor.b32  	%r1980, %r1980, %r1350;
	ld.global.u32 	%r1351, [%rd7+304];
	xor.b32  	%r1979, %r1979, %r1351;
	ld.global.u32 	%r1352, [%rd7+308];
	xor.b32  	%r1978, %r1978, %r1352;
	ld.global.u32 	%r1353, [%rd7+312];
	xor.b32  	%r1977, %r1977, %r1353;
	ld.global.u32 	%r1354, [%rd7+316];
	xor.b32  	%r1976, %r1976, %r1354;
$L__BB0_74:
	add.s32 	%r2067, %r2067, 16;
	setp.ne.s32 	%p40, %r2067, 32;
	@%p40 bra 	$L__BB0_42;
	mad.lo.s32 	%r1355, %r2061, -31, %r205;
	add.s32 	%r2061, %r1355, 1;
	setp.ne.s32 	%p41, %r2061, 5;
	@%p41 bra 	$L__BB0_41;
	st.local.u32 	[%rd1+4], %r1980;
	st.local.v2.u32 	[%rd1+8], {%r1979, %r1978};
	st.local.v2.u32 	[%rd1+16], {%r1977, %r1976};
	setp.ne.s64 	%p42, %rd4, 3;
	@%p42 bra 	$L__BB0_114;
	mov.b32 	%r1976, 0;
	mov.u32 	%r1977, %r1976;
	mov.u32 	%r1978, %r1976;
	mov.u32 	%r1979, %r1976;
	mov.u32 	%r1980, %r1976;
	mov.u32 	%r2153, %r1976;
$L__BB0_78:
	mul.wide.u32 	%rd28, %r2153, 4;
	add.s64 	%rd29, %rd1, %rd28;
	ld.local.u32 	%r380, [%rd29+4];
	shl.b32 	%r381, %r2153, 5;
	mov.b32 	%r2159, 0;
$L__BB0_79:
	.pragma "nounroll";
	shr.u32 	%r1358, %r380, %r2159;
	and.b32  	%r1359, %r1358, 1;
	setp.eq.b32 	%p43, %r1359, 1;
	not.pred 	%p44, %p43;
	add.s32 	%r1360, %r381, %r2159;
	mul.lo.s32 	%r1361, %r1360, 5;
	mul.wide.u32 	%rd30, %r1361, 4;
	add.s64 	%rd8, %rd5, %rd30;
	@%p44 bra 	$L__BB0_81;
	ld.global.u32 	%r1362, [%rd8];
	xor.b32  	%r1980, %r1980, %r1362;
	ld.global.u32 	%r1363, [%rd8+4];
	xor.b32  	%r1979, %r1979, %r1363;
	ld.global.u32 	%r1364, [%rd8+8];
	xor.b32  	%r1978, %r1978, %r1364;
	ld.global.u32 	%r1365, [%rd8+12];
	xor.b32  	%r1977, %r1977, %r1365;
	ld.global.u32 	%r1366, [%rd8+16];
	xor.b32  	%r1976, %r1976, %r1366;
$L__BB0_81:
	and.b32  	%r1368, %r1358, 2;
	setp.eq.s32 	%p45, %r1368, 0;
	@%p45 bra 	$L__BB0_83;
	ld.global.u32 	%r1369, [%rd8+20];
	xor.b32  	%r1980, %r1980, %r1369;
	ld.global.u32 	%r1370, [%rd8+24];
	xor.b32  	%r1979, %r1979, %r1370;
	ld.global.u32 	%r1371, [%rd8+28];
	xor.b32  	%r1978, %r1978, %r1371;
	ld.global.u32 	%r1372, [%rd8+32];
	xor.b32  	%r1977, %r1977, %r1372;
	ld.global.u32 	%r1373, [%rd8+36];
	xor.b32  	%r1976, %r1976, %r1373;
$L__BB0_83:
	and.b32  	%r1375, %r1358, 4;
	setp.eq.s32 	%p46, %r1375, 0;
	@%p46 bra 	$L__BB0_85;
	ld.global.u32 	%r1376, [%rd8+40];
	xor.b32  	%r1980, %r1980, %r1376;
	ld.global.u32 	%r1377, [%rd8+44];
	xor.b32  	%r1979, %r1979, %r1377;
	ld.global.u32 	%r1378, [%rd8+48];
	xor.b32  	%r1978, %r1978, %r1378;
	ld.global.u32 	%r1379, [%rd8+52];
	xor.b32  	%r1977, %r1977, %r1379;
	ld.global.u32 	%r1380, [%rd8+56];
	xor.b32  	%r1976, %r1976, %r1380;
$L__BB0_85:
	and.b32  	%r1382, %r1358, 8;
	setp.eq.s32 	%p47, %r1382, 0;
	@%p47 bra 	$L__BB0_87;
	ld.global.u32 	%r1383, [%rd8+60];
	xor.b32  	%r1980, %r1980, %r1383;
	ld.global.u32 	%r1384, [%rd8+64];
	xor.b32  	%r1979, %r1979, %r1384;
	ld.global.u32 	%r1385, [%rd8+68];
	xor.b32  	%r1978, %r1978, %r1385;
	ld.global.u32 	%r1386, [%rd8+72];
	xor.b32  	%r1977, %r1977, %r1386;
	ld.global.u32 	%r1387, [%rd8+76];
	xor.b32  	%r1976, %r1976, %r1387;
$L__BB0_87:
	and.b32  	%r1389, %r1358, 16;
	setp.eq.s32 	%p48, %r1389, 0;
	@%p48 bra 	$L__BB0_89;
	ld.global.u32 	%r1390, [%rd8+80];
	xor.b32  	%r1980, %r1980, %r1390;
	ld.global.u32 	%r1391, [%rd8+84];
	xor.b32  	%r1979, %r1979, %r1391;
	ld.global.u32 	%r1392, [%rd8+88];
	xor.b32  	%r1978, %r1978, %r1392;
	ld.global.u32 	%r1393, [%rd8+92];
	xor.b32  	%r1977, %r1977, %r1393;
	ld.global.u32 	%r1394, [%rd8+96];
	xor.b32  	%r1976, %r1976, %r1394;
$L__BB0_89:
	and.b32  	%r1396, %r1358, 32;
	setp.eq.s32 	%p49, %r1396, 0;
	@%p49 bra 	$L__BB0_91;
	ld.global.u32 	%r1397, [%rd8+100];
	xor.b32  	%r1980, %r1980, %r1397;
	ld.global.u32 	%r1398, [%rd8+104];
	xor.b32  	%r1979, %r1979, %r1398;
	ld.global.u32 	%r1399, [%rd8+108];
	xor.b32  	%r1978, %r1978, %r1399;
	ld.global.u32 	%r1400, [%rd8+112];
	xor.b32  	%r1977, %r1977, %r1400;
	ld.global.u32 	%r1401, [%rd8+116];
	xor.b32  	%r1976, %r1976, %r1401;
$L__BB0_91:
	and.b32  	%r1403, %r1358, 64;
	setp.eq.s32 	%p50, %r1403, 0;
	@%p50 bra 	$L__BB0_93;
	ld.global.u32 	%r1404, [%rd8+120];
	xor.b32  	%r1980, %r1980, %r1404;
	ld.global.u32 	%r1405, [%rd8+124];
	xor.b32  	%r1979, %r1979, %r1405;
	ld.global.u32 	%r1406, [%rd8+128];
	xor.b32  	%r1978, %r1978, %r1406;
	ld.global.u32 	%r1407, [%rd8+132];
	xor.b32  	%r1977, %r1977, %r1407;
	ld.global.u32 	%r1408, [%rd8+136];
	xor.b32  	%r1976, %r1976, %r1408;
$L__BB0_93:
	and.b32  	%r1410, %r1358, 128;
	setp.eq.s32 	%p51, %r1410, 0;
	@%p51 bra 	$L__BB0_95;
	ld.global.u32 	%r1411, [%rd8+140];
	xor.b32  	%r1980, %r1980, %r1411;
	ld.global.u32 	%r1412, [%rd8+144];
	xor.b32  	%r1979, %r1979, %r1412;
	ld.global.u32 	%r1413, [%rd8+148];
	xor.b32  	%r1978, %r1978, %r1413;
	ld.global.u32 	%r1414, [%rd8+152];
	xor.b32  	%r1977, %r1977, %r1414;
	ld.global.u32 	%r1415, [%rd8+156];
	xor.b32  	%r1976, %r1976, %r1415;
$L__BB0_95:
	and.b32  	%r1417, %r1358, 256;
	setp.eq.s32 	%p52, %r1417, 0;
	@%p52 bra 	$L__BB0_97;
	ld.global.u32 	%r1418, [%rd8+160];
	xor.b32  	%r1980, %r1980, %r1418;
	ld.global.u32 	%r1419, [%rd8+164];
	xor.b32  	%r1979, %r1979, %r1419;
	ld.global.u32 	%r1420, [%rd8+168];
	xor.b32  	%r1978, %r1978, %r1420;
	ld.global.u32 	%r1421, [%rd8+172];
	xor.b32  	%r1977, %r1977, %r1421;
	ld.global.u32 	%r1422, [%rd8+176];
	xor.b32  	%r1976, %r1976, %r1422;
$L__BB0_97:
	and.b32  	%r1424, %r1358, 512;
	setp.eq.s32 	%p53, %r1424, 0;
	@%p53 bra 	$L__BB0_99;
	ld.global.u32 	%r1425, [%rd8+180];
	xor.b32  	%r1980, %r1980, %r1425;
	ld.global.u32 	%r1426, [%rd8+184];
	xor.b32  	%r1979, %r1979, %r1426;
	ld.global.u32 	%r1427, [%rd8+188];
	xor.b32  	%r1978, %r1978, %r1427;
	ld.global.u32 	%r1428, [%rd8+192];
	xor.b32  	%r1977, %r1977, %r1428;
	ld.global.u32 	%r1429, [%rd8+196];
	xor.b32  	%r1976, %r1976, %r1429;
$L__BB0_99:
	and.b32  	%r1431, %r1358, 1024;
	setp.eq.s32 	%p54, %r1431, 0;
	@%p54 bra 	$L__BB0_101;
	ld.global.u32 	%r1432, [%rd8+200];
	xor.b32  	%r1980, %r1980, %r1432;
	ld.global.u32 	%r1433, [%rd8+204];
	xor.b32  	%r1979, %r1979, %r1433;
	ld.global.u32 	%r1434, [%rd8+208];
	xor.b32  	%r1978, %r1978, %r1434;
	ld.global.u32 	%r1435, [%rd8+212];
	xor.b32  	%r1977, %r1977, %r1435;
	ld.global.u32 	%r1436, [%rd8+216];
	xor.b32  	%r1976, %r1976, %r1436;
$L__BB0_101:
	and.b32  	%r1438, %r1358, 2048;
	setp.eq.s32 	%p55, %r1438, 0;
	@%p55 bra 	$L__BB0_103;
	ld.global.u32 	%r1439, [%rd8+220];
	xor.b32  	%r1980, %r1980, %r1439;
	ld.global.u32 	%r1440, [%rd8+224];
	xor.b32  	%r1979, %r1979, %r1440;
	ld.global.u32 	%r1441, [%rd8+228];
	xor.b32  	%r1978, %r1978, %r1441;
	ld.global.u32 	%r1442, [%rd8+232];
	xor.b32  	%r1977, %r1977, %r1442;
	ld.global.u32 	%r1443, [%rd8+236];
	xor.b32  	%r1976, %r1976, %r1443;
$L__BB0_103:
	and.b32  	%r1445, %r1358, 4096;
	setp.eq.s32 	%p56, %r1445, 0;
	@%p56 bra 	$L__BB0_105;
	ld.global.u32 	%r1446, [%rd8+240];
	xor.b32  	%r1980, %r1980, %r1446;
	ld.global.u32 	%r1447, [%rd8+244];
	xor.b32  	%r1979, %r1979, %r1447;
	ld.global.u32 	%r1448, [%rd8+248];
	xor.b32  	%r1978, %r1978, %r1448;
	ld.global.u32 	%r1449, [%rd8+252];
	xor.b32  	%r1977, %r1977, %r1449;
	ld.global.u32 	%r1450, [%rd8+256];
	xor.b32  	%r1976, %r1976, %r1450;
$L__BB0_105:
	and.b32  	%r1452, %r1358, 8192;
	setp.eq.s32 	%p57, %r1452, 0;
	@%p57 bra 	$L__BB0_107;
	ld.global.u32 	%r1453, [%rd8+260];
	xor.b32  	%r1980, %r1980, %r1453;
	ld.global.u32 	%r1454, [%rd8+264];
	xor.b32  	%r1979, %r1979, %r1454;
	ld.global.u32 	%r1455, [%rd8+268];
	xor.b32  	%r1978, %r1978, %r1455;
	ld.global.u32 	%r1456, [%rd8+272];
	xor.b32  	%r1977, %r1977, %r1456;
	ld.global.u32 	%r1457, [%rd8+276];
	xor.b32  	%r1976, %r1976, %r1457;
$L__BB0_107:
	and.b32  	%r1459, %r1358, 16384;
	setp.eq.s32 	%p58, %r1459, 0;
	@%p58 bra 	$L__BB0_109;
	ld.global.u32 	%r1460, [%rd8+280];
	xor.b32  	%r1980, %r1980, %r1460;
	ld.global.u32 	%r1461, [%rd8+284];
	xor.b32  	%r1979, %r1979, %r1461;
	ld.global.u32 	%r1462, [%rd8+288];
	xor.b32  	%r1978, %r1978, %r1462;
	ld.global.u32 	%r1463, [%rd8+292];
	xor.b32  	%r1977, %r1977, %r1463;
	ld.global.u32 	%r1464, [%rd8+296];
	xor.b32  	%r1976, %r1976, %r1464;
$L__BB0_109:
	and.b32  	%r1466, %r1358, 32768;
	setp.eq.s32 	%p59, %r1466, 0;
	@%p59 bra 	$L__BB0_111;
	ld.global.u32 	%r1467, [%rd8+300];
	xor.b32  	%r1980, %r1980, %r1467;
	ld.global.u32 	%r1468, [%rd8+304];
	xor.b32  	%r1979, %r1979, %r1468;
	ld.global.u32 	%r1469, [%rd8+308];
	xor.b32  	%r1978, %r1978, %r1469;
	ld.global.u32 	%r1470, [%rd8+312];
	xor.b32  	%r1977, %r1977, %r1470;
	ld.global.u32 	%r1471, [%rd8+316];
	xor.b32  	%r1976, %r1976, %r1471;
$L__BB0_111:
	add.s32 	%r2159, %r2159, 16;
	setp.ne.s32 	%p60, %r2159, 32;
	@%p60 bra 	$L__BB0_79;
	mad.lo.s32 	%r1472, %r2153, -31, %r381;
	add.s32 	%r2153, %r1472, 1;
	setp.ne.s32 	%p61, %r2153, 5;
	@%p61 bra 	$L__BB0_78;
	st.local.u32 	[%rd1+4], %r1980;
	st.local.v2.u32 	[%rd1+8], {%r1979, %r1978};
	st.local.v2.u32 	[%rd1+16], {%r1977, %r1976};
$L__BB0_114:
	shr.u64 	%rd46, %rd3, 2;
	add.s32 	%r1958, %r1958, 1;
	setp.lt.u64 	%p62, %rd3, 4;
	@%p62 bra 	$L__BB0_115;
	bra.uni 	$L__BB0_2;
$L__BB0_115:
	mov.b64 	%rd47, 1234;
	mov.b32 	%r2250, 0;
	mov.u64 	%rd33, precalc_xorwow_offset_matrix;
$L__BB0_116:
	and.b64  	%rd11, %rd47, 3;
	setp.eq.s64 	%p63, %rd11, 0;
	@%p63 bra 	$L__BB0_228;
	mul.wide.u32 	%rd32, %r2250, 3200;
	add.s64 	%rd12, %rd33, %rd32;
	mov.b32 	%r1976, 0;
	mov.u32 	%r1977, %r1976;
	mov.u32 	%r1978, %r1976;
	mov.u32 	%r1979, %r1976;
	mov.u32 	%r1980, %r1976;
	mov.u32 	%r2256, %r1976;
$L__BB0_118:
	mul.wide.u32 	%rd34, %r2256, 4;
	add.s64 	%rd35, %rd1, %rd34;
	ld.local.u32 	%r568, [%rd35+4];
	shl.b32 	%r569, %r2256, 5;
	mov.b32 	%r2262, 0;
$L__BB0_119:
	.pragma "nounroll";
	shr.u32 	%r1476, %r568, %r2262;
	and.b32  	%r1477, %r1476, 1;
	setp.eq.b32 	%p64, %r1477, 1;
	not.pred 	%p65, %p64;
	add.s32 	%r1478, %r569, %r2262;
	mul.lo.s32 	%r1479, %r1478, 5;
	mul.wide.u32 	%rd36, %r1479, 4;
	add.s64 	%rd13, %rd12, %rd36;
	@%p65 bra 	$L__BB0_121;
	ld.global.u32 	%r1480, [%rd13];
	xor.b32  	%r1980, %r1980, %r1480;
	ld.global.u32 	%r1481, [%rd13+4];
	xor.b32  	%r1979, %r1979, %r1481;
	ld.global.u32 	%r1482, [%rd13+8];
	xor.b32  	%r1978, %r1978, %r1482;
	ld.global.u32 	%r1483, [%rd13+12];
	xor.b32  	%r1977, %r1977, %r1483;
	ld.global.u32 	%r1484, [%rd13+16];
	xor.b32  	%r1976, %r1976, %r1484;
$L__BB0_121:
	and.b32  	%r1486, %r1476, 2;
	setp.eq.s32 	%p66, %r1486, 0;
	@%p66 bra 	$L__BB0_123;
	ld.global.u32 	%r1487, [%rd13+20];
	xor.b32  	%r1980, %r1980, %r1487;
	ld.global.u32 	%r1488, [%rd13+24];
	xor.b32  	%r1979, %r1979, %r1488;
	ld.global.u32 	%r1489, [%rd13+28];
	xor.b32  	%r1978, %r1978, %r1489;
	ld.global.u32 	%r1490, [%rd13+32];
	xor.b32  	%r1977, %r1977, %r1490;
	ld.global.u32 	%r1491, [%rd13+36];
	xor.b32  	%r1976, %r1976, %r1491;
$L__BB0_123:
	and.b32  	%r1493, %r1476, 4;
	setp.eq.s32 	%p67, %r1493, 0;
	@%p67 bra 	$L__BB0_125;
	ld.global.u32 	%r1494, [%rd13+40];
	xor.b32  	%r1980, %r1980, %r1494;
	ld.global.u32 	%r1495, [%rd13+44];
	xor.b32  	%r1979, %r1979, %r1495;
	ld.global.u32 	%r1496, [%rd13+48];
	xor.b32  	%r1978, %r1978, %r1496;
	ld.global.u32 	%r1497, [%rd13+52];
	xor.b32  	%r1977, %r1977, %r1497;
	ld.global.u32 	%r1498, [%rd13+56];
	xor.b32  	%r1976, %r1976, %r1498;
$L__BB0_125:
	and.b32  	%r1500, %r1476, 8;
	setp.eq.s32 	%p68, %r1500, 0;
	@%p68 bra 	$L__BB0_127;
	ld.global.u32 	%r1501, [%rd13+60];
	xor.b32  	%r1980, %r1980, %r1501;
	ld.global.u32 	%r1502, [%rd13+64];
	xor.b32  	%r1979, %r1979, %r1502;
	ld.global.u32 	%r1503, [%rd13+68];
	xor.b32  	%r1978, %r1978, %r1503;
	ld.global.u32 	%r1504, [%rd13+72];
	xor.b32  	%r1977, %r1977, %r1504;
	ld.global.u32 	%r1505, [%rd13+76];
	xor.b32  	%r1976, %r1976, %r1505;
$L__BB0_127:
	and.b32  	%r1507, %r1476, 16;
	setp.eq.s32 	%p69, %r1507, 0;
	@%p69 bra 	$L__BB0_129;
	ld.global.u32 	%r1508, [%rd13+80];
	xor.b32  	%r1980, %r1980, %r1508;
	ld.global.u32 	%r1509, [%rd13+84];
	xor.b32  	%r1979, %r1979, %r1509;
	ld.global.u32 	%r1510, [%rd13+88];
	xor.b32  	%r1978, %r1978, %r1510;
	ld.global.u32 	%r1511, [%rd13+92];
	xor.b32  	%r1977, %r1977, %r1511;
	ld.global.u32 	%r1512, [%rd13+96];
	xor.b32  	%r1976, %r1976, %r1512;
$L__BB0_129:
	and.b32  	%r1514, %r1476, 32;
	setp.eq.s32 	%p70, %r1514, 0;
	@%p70 bra 	$L__BB0_131;
	ld.global.u32 	%r1515, [%rd13+100];
	xor.b32  	%r1980, %r1980, %r1515;
	ld.global.u32 	%r1516, [%rd13+104];
	xor.b32  	%r1979, %r1979, %r1516;
	ld.global.u32 	%r1517, [%rd13+108];
	xor.b32  	%r1978, %r1978, %r1517;
	ld.global.u32 	%r1518, [%rd13+112];
	xor.b32  	%r1977, %r1977, %r1518;
	ld.global.u32 	%r1519, [%rd13+116];
	xor.b32  	%r1976, %r1976, %r1519;
$L__BB0_131:
	and.b32  	%r1521, %r1476, 64;
	setp.eq.s32 	%p71, %r1521, 0;
	@%p71 bra 	$L__BB0_133;
	ld.global.u32 	%r1522, [%rd13+120];
	xor.b32  	%r1980, %r1980, %r1522;
	ld.global.u32 	%r1523, [%rd13+124];
	xor.b32  	%r1979, %r1979, %r1523;
	ld.global.u32 	%r1524, [%rd13+128];
	xor.b32  	%r1978, %r1978, %r1524;
	ld.global.u32 	%r1525, [%rd13+132];
	xor.b32  	%r1977, %r1977, %r1525;
	ld.global.u32 	%r1526, [%rd13+136];
	xor.b32  	%r1976, %r1976, %r1526;
$L__BB0_133:
	and.b32  	%r1528, %r1476, 128;
	setp.eq.s32 	%p72, %r1528, 0;
	@%p72 bra 	$L__BB0_135;
	ld.global.u32 	%r1529, [%rd13+140];
	xor.b32  	%r1980, %r1980, %r1529;
	ld.global.u32 	%r1530, [%rd13+144];
	xor.b32  	%r1979, %r1979, %r1530;
	ld.global.u32 	%r1531, [%rd13+148];
	xor.b32  	%r1978, %r1978, %r1531;
	ld.global.u32 	%r1532, [%rd13+152];
	xor.b32  	%r1977, %r1977, %r1532;
	ld.global.u32 	%r1533, [%rd13+156];
	xor.b32  	%r1976, %r1976, %r1533;
$L__BB0_135:
	and.b32  	%r1535, %r1476, 256;
	setp.eq.s32 	%p73, %r1535, 0;
	@%p73 bra 	$L__BB0_137;
	ld.global.u32 	%r1536, [%rd13+160];
	xor.b32  	%r1980, %r1980, %r1536;
	ld.global.u32 	%r1537, [%rd13+164];
	xor.b32  	%r1979, %r1979, %r1537;
	ld.global.u32 	%r1538, [%rd13+168];
	xor.b32  	%r1978, %r1978, %r1538;
	ld.global.u32 	%r1539, [%rd13+172];
	xor.b32  	%r1977, %r1977, %r1539;
	ld.global.u32 	%r1540, [%rd13+176];
	xor.b32  	%r1976, %r1976, %r1540;
$L__BB0_137:
	and.b32  	%r1542, %r1476, 512;
	setp.eq.s32 	%p74, %r1542, 0;
	@%p74 bra 	$L__BB0_139;
	ld.global.u32 	%r1543, [%rd13+180];
	xor.b32  	%r1980, %r1980, %r1543;
	ld.global.u32 	%r1544, [%rd13+184];
	xor.b32  	%r1979, %r1979, %r1544;
	ld.global.u32 	%r1545, [%rd13+188];
	xor.b32  	%r1978, %r1978, %r1545;
	ld.global.u32 	%r1546, [%rd13+192];
	xor.b32  	%r1977, %r1977, %r1546;
	ld.global.u32 	%r1547, [%rd13+196];
	xor.b32  	%r1976, %r1976, %r1547;
$L__BB0_139:
	and.b32  	%r1549, %r1476, 1024;
	setp.eq.s32 	%p75, %r1549, 0;
	@%p75 bra 	$L__BB0_141;
	ld.global.u32 	%r1550, [%rd13+200];
	xor.b32  	%r1980, %r1980, %r1550;
	ld.global.u32 	%r1551, [%rd13+204];
	xor.b32  	%r1979, %r1979, %r1551;
	ld.global.u32 	%r1552, [%rd13+208];
	xor.b32  	%r1978, %r1978, %r1552;
	ld.global.u32 	%r1553, [%rd13+212];
	xor.b32  	%r1977, %r1977, %r1553;
	ld.global.u32 	%r1554, [%rd13+216];
	xor.b32  	%r1976, %r1976, %r1554;
$L__BB0_141:
	and.b32  	%r1556, %r1476, 2048;
	setp.eq.s32 	%p76, %r1556, 0;
	@%p76 bra 	$L__BB0_143;
	ld.global.u32 	%r1557, [%rd13+220];
	xor.b32  	%r1980, %r1980, %r1557;
	ld.global.u32 	%r1558, [%rd13+224];
	xor.b32  	%r1979, %r1979, %r1558;
	ld.global.u32 	%r1559, [%rd13+228];
	xor.b32  	%r1978, %r1978, %r1559;
	ld.global.u32 	%r1560, [%rd13+232];
	xor.b32  	%r1977, %r1977, %r1560;
	ld.global.u32 	%r1561, [%rd13+236];
	xor.b32  	%r1976, %r1976, %r1561;
$L__BB0_143:
	and.b32  	%r1563, %r1476, 4096;
	setp.eq.s32 	%p77, %r1563, 0;
	@%p77 bra 	$L__BB0_145;
	ld.global.u32 	%r1564, [%rd13+240];
	xor.b32  	%r1980, %r1980, %r1564;
	ld.global.u32 	%r1565, [%rd13+244];
	xor.b32  	%r1979, %r1979, %r1565;
	ld.global.u32 	%r1566, [%rd13+248];
	xor.b32  	%r1978, %r1978, %r1566;
	ld.global.u32 	%r1567, [%rd13+252];
	xor.b32  	%r1977, %r1977, %r1567;
	ld.global.u32 	%r1568, [%rd13+256];
	xor.b32  	%r1976, %r1976, %r1568;
$L__BB0_145:
	and.b32  	%r1570, %r1476, 8192;
	setp.eq.s32 	%p78, %r1570, 0;
	@%p78 bra 	$L__BB0_147;
	ld.global.u32 	%r1571, [%rd13+260];
	xor.b32  	%r1980, %r1980, %r1571;
	ld.global.u32 	%r1572, [%rd13+264];
	xor.b32  	%r1979, %r1979, %r1572;
	ld.global.u32 	%r1573, [%rd13+268];
	xor.b32  	%r1978, %r1978, %r1573;
	ld.global.u32 	%r1574, [%rd13+272];
	xor.b32  	%r1977, %r1977, %r1574;
	ld.global.u32 	%r1575, [%rd13+276];
	xor.b32  	%r1976, %r1976, %r1575;
$L__BB0_147:
	and.b32  	%r1577, %r1476, 16384;
	setp.eq.s32 	%p79, %r1577, 0;
	@%p79 bra 	$L__BB0_149;
	ld.global.u32 	%r1578, [%rd13+280];
	xor.b32  	%r1980, %r1980, %r1578;
	ld.global.u32 	%r1579, [%rd13+284];
	xor.b32  	%r1979, %r1979, %r1579;
	ld.global.u32 	%r1580, [%rd13+288];
	xor.b32  	%r1978, %r1978, %r1580;
	ld.global.u32 	%r1581, [%rd13+292];
	xor.b32  	%r1977, %r1977, %r1581;
	ld.global.u32 	%r1582, [%rd13+296];
	xor.b32  	%r1976, %r1976, %r1582;
$L__BB0_149:
	and.b32  	%r1584, %r1476, 32768;
	setp.eq.s32 	%p80, %r1584, 0;
	@%p80 bra 	$L__BB0_151;
	ld.global.u32 	%r1585, [%rd13+300];
	xor.b32  	%r1980, %r1980, %r1585;
	ld.global.u32 	%r1586, [%rd13+304];
	xor.b32  	%r1979, %r1979, %r1586;
	ld.global.u32 	%r1587, [%rd13+308];
	xor.b32  	%r1978, %r1978, %r1587;
	ld.global.u32 	%r1588, [%rd13+312];
	xor.b32  	%r1977, %r1977, %r1588;
	ld.global.u32 	%r1589, [%rd13+316];
	xor.b32  	%r1976, %r1976, %r1589;
$L__BB0_151:
	add.s32 	%r2262, %r2262, 16;
	setp.ne.s32 	%p81, %r2262, 32;
	@%p81 bra 	$L__BB0_119;
	mad.lo.s32 	%r1590, %r2256, -31, %r569;
	add.s32 	%r2256, %r1590, 1;
	setp.ne.s32 	%p82, %r2256, 5;
	@%p82 bra 	$L__BB0_118;
	st.local.u32 	[%rd1+4], %r1980;
	st.local.v2.u32 	[%rd1+8], {%r1979, %r1978};
	st.local.v2.u32 	[%rd1+16], {%r1977, %r1976};
	setp.eq.s64 	%p83, %rd11, 1;
	@%p83 bra 	$L__BB0_228;
	mov.b32 	%r1976, 0;
	mov.u32 	%r1977, %r1976;
	mov.u32 	%r1978, %r1976;
	mov.u32 	%r1979, %r1976;
	mov.u32 	%r1980, %r1976;
	mov.u32 	%r2348, %r1976;
$L__BB0_155:
	mul.wide.u32 	%rd37, %r2348, 4;
	add.s64 	%rd38, %rd1, %rd37;
	ld.local.u32 	%r744, [%rd38+4];
	shl.b32 	%r745, %r2348, 5;
	mov.b32 	%r2354, 0;
$L__BB0_156:
	.pragma "nounroll";
	shr.u32 	%r1593, %r744, %r2354;
	and.b32  	%r1594, %r1593, 1;
	setp.eq.b32 	%p84, %r1594, 1;
	not.pred 	%p85, %p84;
	add.s32 	%r1595, %r745, %r2354;
	mul.lo.s32 	%r1596, %r1595, 5;
	mul.wide.u32 	%rd39, %r1596, 4;
	add.s64 	%rd14, %rd12, %rd39;
	@%p85 bra 	$L__BB0_158;
	ld.global.u32 	%r1597, [%rd14];
	xor.b32  	%r1980, %r1980, %r1597;
	ld.global.u32 	%r1598, [%rd14+4];
	xor.b32  	%r1979, %r1979, %r1598;
	ld.global.u32 	%r1599, [%rd14+8];
	xor.b32  	%r1978, %r1978, %r1599;
	ld.global.u32 	%r1600, [%rd14+12];
	xor.b32  	%r1977, %r1977, %r1600;
	ld.global.u32 	%r1601, [%rd14+16];
	xor.b32  	%r1976, %r1976, %r1601;
$L__BB0_158:
	and.b32  	%r1603, %r1593, 2;
	setp.eq.s32 	%p86, %r1603, 0;
	@%p86 bra 	$L__BB0_160;
	ld.global.u32 	%r1604, [%rd14+20];
	xor.b32  	%r1980, %r1980, %r1604;
	ld.global.u32 	%r1605, [%rd14+24];
	xor.b32  	%r1979, %r1979, %r1605;
	ld.global.u32 	%r1606, [%rd14+28];
	xor.b32  	%r1978, %r1978, %r1606;
	ld.global.u32 	%r1607, [%rd14+32];
	xor.b32  	%r1977, %r1977, %r1607;
	ld.global.u32 	%r1608, [%rd14+36];
	xor.b32  	%r1976, %r1976, %r1608;
$L__BB0_160:
	and.b32  	%r1610, %r1593, 4;
	setp.eq.s32 	%p87, %r1610, 0;
	@%p87 bra 	$L__BB0_162;
	ld.global.u32 	%r1611, [%rd14+40];
	xor.b32  	%r1980, %r1980, %r1611;
	ld.global.u32 	%r1612, [%rd14+44];
	xor.b32  	%r1979, %r1979, %r1612;
	ld.global.u32 	%r1613, [%rd14+48];
	xor.b32  	%r1978, %r1978, %r1613;
	ld.global.u32 	%r1614, [%rd14+52];
	xor.b32  	%r1977, %r1977, %r1614;
	ld.global.u32 	%r1615, [%rd14+56];
	xor.b32  	%r1976, %r1976, %r1615;
$L__BB0_162:
	and.b32  	%r1617, %r1593, 8;
	setp.eq.s32 	%p88, %r1617, 0;
	@%p88 bra 	$L__BB0_164;
	ld.global.u32 	%r1618, [%rd14+60];
	xor.b32  	%r1980, %r1980, %r1618;
	ld.global.u32 	%r1619, [%rd14+64];
	xor.b32  	%r1979, %r1979, %r1619;
	ld.global.u32 	%r1620, [%rd14+68];
	xor.b32  	%r1978, %r1978, %r1620;
	ld.global.u32 	%r1621, [%rd14+72];
	xor.b32  	%r1977, %r1977, %r1621;
	ld.global.u32 	%r1622, [%rd14+76];
	xor.b32  	%r1976, %r1976, %r1622;
$L__BB0_164:
	and.b32  	%r1624, %r1593, 16;
	setp.eq.s32 	%p89, %r1624, 0;
	@%p89 bra 	$L__BB0_166;
	ld.global.u32 	%r1625, [%rd14+80];
	xor.b32  	%r1980, %r1980, %r1625;
	ld.global.u32 	%r1626, [%rd14+84];
	xor.b32  	%r1979, %r1979, %r1626;
	ld.global.u32 	%r1627, [%rd14+88];
	xor.b32  	%r1978, %r1978, %r1627;
	ld.global.u32 	%r1628, [%rd14+92];
	xor.b32  	%r1977, %r1977, %r1628;
	ld.global.u32 	%r1629, [%rd14+96];
	xor.b32  	%r1976, %r1976, %r1629;
$L__BB0_166:
	and.b32  	%r1631, %r1593, 32;
	setp.eq.s32 	%p90, %r1631, 0;
	@%p90 bra 	$L__BB0_168;
	ld.global.u32 	%r1632, [%rd14+100];
	xor.b32  	%r1980, %r1980, %r1632;
	ld.global.u32 	%r1633, [%rd14+104];
	xor.b32  	%r1979, %r1979, %r1633;
	ld.global.u32 	%r1634, [%rd14+108];
	xor.b32  	%r1978, %r1978, %r1634;
	ld.global.u32 	%r1635, [%rd14+112];
	xor.b32  	%r1977, %r1977, %r1635;
	ld.global.u32 	%r1636, [%rd14+116];
	xor.b32  	%r1976, %r1976, %r1636;
$L__BB0_168:
	and.b32  	%r1638, %r1593, 64;
	setp.eq.s32 	%p91, %r1638, 0;
	@%p91 bra 	$L__BB0_170;
	ld.global.u32 	%r1639, [%rd14+120];
	xor.b32  	%r1980, %r1980, %r1639;
	ld.global.u32 	%r1640, [%rd14+124];
	xor.b32  	%r1979, %r1979, %r1640;
	ld.global.u32 	%r1641, [%rd14+128];
	xor.b32  	%r1978, %r1978, %r1641;
	ld.global.u32 	%r1642, [%rd14+132];
	xor.b32  	%r1977, %r1977, %r1642;
	ld.global.u32 	%r1643, [%rd14+136];
	xor.b32  	%r1976, %r1976, %r1643;
$L__BB0_170:
	and.b32  	%r1645, %r1593, 128;
	setp.eq.s32 	%p92, %r1645, 0;
	@%p92 bra 	$L__BB0_172;
	ld.global.u32 	%r1646, [%rd14+140];
	xor.b32  	%r1980, %r1980, %r1646;
	ld.global.u32 	%r1647, [%rd14+144];
	xor.b32  	%r1979, %r1979, %r1647;
	ld.global.u32 	%r1648, [%rd14+148];
	xor.b32  	%r1978, %r1978, %r1648;
	ld.global.u32 	%r1649, [%rd14+152];
	xor.b32  	%r1977, %r1977, %r1649;
	ld.global.u32 	%r1650, [%rd14+156];
	xor.b32  	%r1976, %r1976, %r1650;
$L__BB0_172:
	and.b32  	%r1652, %r1593, 256;
	setp.eq.s32 	%p93, %r1652, 0;
	@%p93 bra 	$L__BB0_174;
	ld.global.u32 	%r1653, [%rd14+160];
	xor.b32  	%r1980, %r1980, %r1653;
	ld.global.u32 	%r1654, [%rd14+164];
	xor.b32  	%r1979, %r1979, %r1654;
	ld.global.u32 	%r1655, [%rd14+168];
	xor.b32  	%r1978, %r1978, %r1655;
	ld.global.u32 	%r1656, [%rd14+172];
	xor.b32  	%r1977, %r1977, %r1656;
	ld.global.u32 	%r1657, [%rd14+176];
	xor.b32  	%r1976, %r1976, %r1657;
$L__BB0_174:
	and.b32  	%r1659, %r1593, 512;
	setp.eq.s32 	%p94, %r1659, 0;
	@%p94 bra 	$L__BB0_176;
	ld.global.u32 	%r1660, [%rd14+180];
	xor.b32  	%r1980, %r1980, %r1660;
	ld.global.u32 	%r1661, [%rd14+184];
	xor.b32  	%r1979, %r1979, %r1661;
	ld.global.u32 	%r1662, [%rd14+188];
	xor.b32  	%r1978, %r1978, %r1662;
	ld.global.u32 	%r1663, [%rd14+192];
	xor.b32  	%r1977, %r1977, %r1663;
	ld.global.u32 	%r1664, [%rd14+196];
	xor.b32  	%r1976, %r1976, %r1664;
$L__BB0_176:
	and.b32  	%r1666, %r1593, 1024;
	setp.eq.s32 	%p95, %r1666, 0;
	@%p95 bra 	$L__BB0_178;
	ld.global.u32 	%r1667, [%rd14+200];
	xor.b32  	%r1980, %r1980, %r1667;
	ld.global.u32 	%r1668, [%rd14+204];
	xor.b32  	%r1979, %r1979, %r1668;
	ld.global.u32 	%r1669, [%rd14+208];
	xor.b32  	%r1978, %r1978, %r1669;
	ld.global.u32 	%r1670, [%rd14+212];
	xor.b32  	%r1977, %r1977, %r1670;
	ld.global.u32 	%r1671, [%rd14+216];
	xor.b32  	%r1976, %r1976, %r1671;
$L__BB0_178:
	and.b32  	%r1673, %r1593, 2048;
	setp.eq.s32 	%p96, %r1673, 0;
	@%p96 bra 	$L__BB0_180;
	ld.global.u32 	%r1674, [%rd14+220];
	xor.b32  	%r1980, %r1980, %r1674;
	ld.global.u32 	%r1675, [%rd14+224];
	xor.b32  	%r1979, %r1979, %r1675;
	ld.global.u32 	%r1676, [%rd14+228];
	xor.b32  	%r1978, %r1978, %r1676;
	ld.global.u32 	%r1677, [%rd14+232];
	xor.b32  	%r1977, %r1977, %r1677;
	ld.global.u32 	%r1678, [%rd14+236];
	xor.b32  	%r1976, %r1976, %r1678;
$L__BB0_180:
	and.b32  	%r1680, %r1593, 4096;
	setp.eq.s32 	%p97, %r1680, 0;
	@%p97 bra 	$L__BB0_182;
	ld.global.u32 	%r1681, [%rd14+240];
	xor.b32  	%r1980, %r1980, %r1681;
	ld.global.u32 	%r1682, [%rd14+244];
	xor.b32  	%r1979, %r1979, %r1682;
	ld.global.u32 	%r1683, [%rd14+248];
	xor.b32  	%r1978, %r1978, %r1683;
	ld.global.u32 	%r1684, [%rd14+252];
	xor.b32  	%r1977, %r1977, %r1684;
	ld.global.u32 	%r1685, [%rd14+256];
	xor.b32  	%r1976, %r1976, %r1685;
$L__BB0_182:
	and.b32  	%r1687, %r1593, 8192;
	setp.eq.s32 	%p98, %r1687, 0;
	@%p98 bra 	$L__BB0_184;
	ld.global.u32 	%r1688, [%rd14+260];
	xor.b32  	%r1980, %r1980, %r1688;
	ld.global.u32 	%r1689, [%rd14+264];
	xor.b32  	%r1979, %r1979, %r1689;
	ld.global.u32 	%r1690, [%rd14+268];
	xor.b32  	%r1978, %r1978, %r1690;
	ld.global.u32 	%r1691, [%rd14+272];
	xor.b32  	%r1977, %r1977, %r1691;
	ld.global.u32 	%r1692, [%rd14+276];
	xor.b32  	%r1976, %r1976, %r1692;
$L__BB0_184:
	and.b32  	%r1694, %r1593, 16384;
	setp.eq.s32 	%p99, %r1694, 0;
	@%p99 bra 	$L__BB0_186;
	ld.global.u32 	%r1695, [%rd14+280];
	xor.b32  	%r1980, %r1980, %r1695;
	ld.global.u32 	%r1696, [%rd14+284];
	xor.b32  	%r1979, %r1979, %r1696;
	ld.global.u32 	%r1697, [%rd14+288];
	xor.b32  	%r1978, %r1978, %r1697;
	ld.global.u32 	%r1698, [%rd14+292];
	xor.b32  	%r1977, %r1977, %r1698;
	ld.global.u32 	%r1699, [%rd14+296];
	xor.b32  	%r1976, %r1976, %r1699;
$L__BB0_186:
	and.b32  	%r1701, %r1593, 32768;
	setp.eq.s32 	%p100, %r1701, 0;
	@%p100 bra 	$L__BB0_188;
	ld.global.u32 	%r1702, [%rd14+300];
	xor.b32  	%r1980, %r1980, %r1702;
	ld.global.u32 	%r1703, [%rd14+304];
	xor.b32  	%r1979, %r1979, %r1703;
	ld.global.u32 	%r1704, [%rd14+308];
	xor.b32  	%r1978, %r1978, %r1704;
	ld.global.u32 	%r1705, [%rd14+312];
	xor.b32  	%r1977, %r1977, %r1705;
	ld.global.u32 	%r1706, [%rd14+316];
	xor.b32  	%r1976, %r1976, %r1706;
$L__BB0_188:
	add.s32 	%r2354, %r2354, 16;
	setp.ne.s32 	%p101, %r2354, 32;
	@%p101 bra 	$L__BB0_156;
	mad.lo.s32 	%r1707, %r2348, -31, %r745;
	add.s32 	%r2348, %r1707, 1;
	setp.ne.s32 	%p102, %r2348, 5;
	@%p102 bra 	$L__BB0_155;
	st.local.u32 	[%rd1+4], %r1980;
	st.local.v2.u32 	[%rd1+8], {%r1979, %r1978};
	st.local.v2.u32 	[%rd1+16], {%r1977, %r1976};
	setp.ne.s64 	%p103, %rd11, 3;
	@%p103 bra 	$L__BB0_228;
	mov.b32 	%r1976, 0;
	mov.u32 	%r1977, %r1976;
	mov.u32 	%r1978, %r1976;
	mov.u32 	%r1979, %r1976;
	mov.u32 	%r1980, %r1976;
	mov.u32 	%r2440, %r1976;
$L__BB0_192:
	mul.wide.u32 	%rd40, %r2440, 4;
	add.s64 	%rd41, %rd1, %rd40;
	ld.local.u32 	%r920, [%rd41+4];
	shl.b32 	%r921, %r2440, 5;
	mov.b32 	%r2446, 0;
$L__BB0_193:
	.pragma "nounroll";
	shr.u32 	%r1710, %r920, %r2446;
	and.b32  	%r1711, %r1710, 1;
	setp.eq.b32 	%p104, %r1711, 1;
	not.pred 	%p105, %p104;
	add.s32 	%r1712, %r921, %r2446;
	mul.lo.s32 	%r1713, %r1712, 5;
	mul.wide.u32 	%rd42, %r1713, 4;
	add.s64 	%rd15, %rd12, %rd42;
	@%p105 bra 	$L__BB0_195;
	ld.global.u32 	%r1714, [%rd15];
	xor.b32  	%r1980, %r1980, %r1714;
	ld.global.u32 	%r1715, [%rd15+4];
	xor.b32  	%r1979, %r1979, %r1715;
	ld.global.u32 	%r1716, [%rd15+8];
	xor.b32  	%r1978, %r1978, %r1716;
	ld.global.u32 	%r1717, [%rd15+12];
	xor.b32  	%r1977, %r1977, %r1717;
	ld.global.u32 	%r1718, [%rd15+16];
	xor.b32  	%r1976, %r1976, %r1718;
$L__BB0_195:
	and.b32  	%r1720, %r1710, 2;
	setp.eq.s32 	%p106, %r1720, 0;
	@%p106 bra 	$L__BB0_197;
	ld.global.u32 	%r1721, [%rd15+20];
	xor.b32  	%r1980, %r1980, %r1721;
	ld.global.u32 	%r1722, [%rd15+24];
	xor.b32  	%r1979, %r1979, %r1722;
	ld.global.u32 	%r1723, [%rd15+28];
	xor.b32  	%r1978, %r1978, %r1723;
	ld.global.u32 	%r1724, [%rd15+32];
	xor.b32  	%r1977, %r1977, %r1724;
	ld.global.u32 	%r1725, [%rd15+36];
	xor.b32  	%r1976, %r1976, %r1725;
$L__BB0_197:
	and.b32  	%r1727, %r1710, 4;
	setp.eq.s32 	%p107, %r1727, 0;
	@%p107 bra 	$L__BB0_199;
	ld.global.u32 	%r1728, [%rd15+40];
	xor.b32  	%r1980, %r1980, %r1728;
	ld.global.u32 	%r1729, [%rd15+44];
	xor.b32  	%r1979, %r1979, %r1729;
	ld.global.u32 	%r1730, [%rd15+48];
	xor.b32  	%r1978, %r1978, %r1730;
	ld.global.u32 	%r1731, [%rd15+52];
	xor.b32  	%r1977, %r1977, %r1731;
	ld.global.u32 	%r1732, [%rd15+56];
	xor.b32  	%r1976, %r1976, %r1732;
$L__BB0_199:
	and.b32  	%r1734, %r1710, 8;
	setp.eq.s32 	%p108, %r1734, 0;
	@%p108 bra 	$L__BB0_201;
	ld.global.u32 	%r1735, [%rd15+60];
	xor.b32  	%r1980, %r1980, %r1735;
	ld.global.u32 	%r1736, [%rd15+64];
	xor.b32  	%r1979, %r1979, %r1736;
	ld.global.u32 	%r1737, [%rd15+68];
	xor.b32  	%r1978, %r1978, %r1737;
	ld.global.u32 	%r1738, [%rd15+72];
	xor.b32  	%r1977, %r1977, %r1738;
	ld.global.u32 	%r1739, [%rd15+76];
	xor.b32  	%r1976, %r1976, %r1739;
$L__BB0_201:
	and.b32  	%r1741, %r1710, 16;
	setp.eq.s32 	%p109, %r1741, 0;
	@%p109 bra 	$L__BB0_203;
	ld.global.u32 	%r1742, [%rd15+80];
	xor.b32  	%r1980, %r1980, %r1742;
	ld.global.u32 	%r1743, [%rd15+84];
	xor.b32  	%r1979, %r1979, %r1743;
	ld.global.u32 	%r1744, [%rd15+88];
	xor.b32  	%r1978, %r1978, %r1744;
	ld.global.u32 	%r1745, [%rd15+92];
	xor.b32  	%r1977, %r1977, %r1745;
	ld.global.u32 	%r1746, [%rd15+96];
	xor.b32  	%r1976, %r1976, %r1746;
$L__BB0_203:
	and.b32  	%r1748, %r1710, 32;
	setp.eq.s32 	%p110, %r1748, 0;
	@%p110 bra 	$L__BB0_205;
	ld.global.u32 	%r1749, [%rd15+100];
	xor.b32  	%r1980, %r1980, %r1749;
	ld.global.u32 	%r1750, [%rd15+104];
	xor.b32  	%r1979, %r1979, %r1750;
	ld.global.u32 	%r1751, [%rd15+108];
	xor.b32  	%r1978, %r1978, %r1751;
	ld.global.u32 	%r1752, [%rd15+112];
	xor.b32  	%r1977, %r1977, %r1752;
	ld.global.u32 	%r1753, [%rd15+116];
	xor.b32  	%r1976, %r1976, %r1753;
$L__BB0_205:
	and.b32  	%r1755, %r1710, 64;
	setp.eq.s32 	%p111, %r1755, 0;
	@%p111 bra 	$L__BB0_207;
	ld.global.u32 	%r1756, [%rd15+120];
	xor.b32  	%r1980, %r1980, %r1756;
	ld.global.u32 	%r1757, [%rd15+124];
	xor.b32  	%r1979, %r1979, %r1757;
	ld.global.u32 	%r1758, [%rd15+128];
	xor.b32  	%r1978, %r1978, %r1758;
	ld.global.u32 	%r1759, [%rd15+132];
	xor.b32  	%r1977, %r1977, %r1759;
	ld.global.u32 	%r1760, [%rd15+136];
	xor.b32  	%r1976, %r1976, %r1760;
$L__BB0_207:
	and.b32  	%r1762, %r1710, 128;
	setp.eq.s32 	%p112, %r1762, 0;
	@%p112 bra 	$L__BB0_209;
	ld.global.u32 	%r1763, [%rd15+140];
	xor.b32  	%r1980, %r1980, %r1763;
	ld.global.u32 	%r1764, [%rd15+144];
	xor.b32  	%r1979, %r1979, %r1764;
	ld.global.u32 	%r1765, [%rd15+148];
	xor.b32  	%r1978, %r1978, %r1765;
	ld.global.u32 	%r1766, [%rd15+152];
	xor.b32  	%r1977, %r1977, %r1766;
	ld.global.u32 	%r1767, [%rd15+156];
	xor.b32  	%r1976, %r1976, %r1767;
$L__BB0_209:
	and.b32  	%r1769, %r1710, 256;
	setp.eq.s32 	%p113, %r1769, 0;
	@%p113 bra 	$L__BB0_211;
	ld.global.u32 	%r1770, [%rd15+160];
	xor.b32  	%r1980, %r1980, %r1770;
	ld.global.u32 	%r1771, [%rd15+164];
	xor.b32  	%r1979, %r1979, %r1771;
	ld.global.u32 	%r1772, [%rd15+168];
	xor.b32  	%r1978, %r1978, %r1772;
	ld.global.u32 	%r1773, [%rd15+172];
	xor.b32  	%r1977, %r1977, %r1773;
	ld.global.u32 	%r1774, [%rd15+176];
	xor.b32  	%r1976, %r1976, %r1774;
$L__BB0_211:
	and.b32  	%r1776, %r1710, 512;
	setp.eq.s32 	%p114, %r1776, 0;
	@%p114 bra 	$L__BB0_213;
	ld.global.u32 	%r1777, [%rd15+180];
	xor.b32  	%r1980, %r1980, %r1777;
	ld.global.u32 	%r1778, [%rd15+184];
	xor.b32  	%r1979, %r1979, %r1778;
	ld.global.u32 	%r1779, [%rd15+188];
	xor.b32  	%r1978, %r1978, %r1779;
	ld.global.u32 	%r1780, [%rd15+192];
	xor.b32  	%r1977, %r1977, %r1780;
	ld.global.u32 	%r1781, [%rd15+196];
	xor.b32  	%r1976, %r1976, %r1781;
$L__BB0_213:
	and.b32  	%r1783, %r1710, 1024;
	setp.eq.s32 	%p115, %r1783, 0;
	@%p115 bra 	$L__BB0_215;
	ld.global.u32 	%r1784, [%rd15+200];
	xor.b32  	%r1980, %r1980, %r1784;
	ld.global.u32 	%r1785, [%rd15+204];
	xor.b32  	%r1979, %r1979, %r1785;
	ld.global.u32 	%r1786, [%rd15+208];
	xor.b32  	%r1978, %r1978, %r1786;
	ld.global.u32 	%r1787, [%rd15+212];
	xor.b32  	%r1977, %r1977, %r1787;
	ld.global.u32 	%r1788, [%rd15+216];
	xor.b32  	%r1976, %r1976, %r1788;
$L__BB0_215:
	and.b32  	%r1790, %r1710, 2048;
	setp.eq.s32 	%p116, %r1790, 0;
	@%p116 bra 	$L__BB0_217;
	ld.global.u32 	%r1791, [%rd15+220];
	xor.b32  	%r1980, %r1980, %r1791;
	ld.global.u32 	%r1792, [%rd15+224];
	xor.b32  	%r1979, %r1979, %r1792;
	ld.global.u32 	%r1793, [%rd15+228];
	xor.b32  	%r1978, %r1978, %r1793;
	ld.global.u32 	%r1794, [%rd15+232];
	xor.b32  	%r1977, %r1977, %r1794;
	ld.global.u32 	%r1795, [%rd15+236];
	xor.b32  	%r1976, %r1976, %r1795;
$L__BB0_217:
	and.b32  	%r1797, %r1710, 4096;
	setp.eq.s32 	%p117, %r1797, 0;
	@%p117 bra 	$L__BB0_219;
	ld.global.u32 	%r1798, [%rd15+240];
	xor.b32  	%r1980, %r1980, %r1798;
	ld.global.u32 	%r1799, [%rd15+244];
	xor.b32  	%r1979, %r1979, %r1799;
	ld.global.u32 	%r1800, [%rd15+248];
	xor.b32  	%r1978, %r1978, %r1800;
	ld.global.u32 	%r1801, [%rd15+252];
	xor.b32  	%r1977, %r1977, %r1801;
	ld.global.u32 	%r1802, [%rd15+256];
	xor.b32  	%r1976, %r1976, %r1802;
$L__BB0_219:
	and.b32  	%r1804, %r1710, 8192;
	setp.eq.s32 	%p118, %r1804, 0;
	@%p118 bra 	$L__BB0_221;
	ld.global.u32 	%r1805, [%rd15+260];
	xor.b32  	%r1980, %r1980, %r1805;
	ld.global.u32 	%r1806, [%rd15+264];
	xor.b32  	%r1979, %r1979, %r1806;
	ld.global.u32 	%r1807, [%rd15+268];
	xor.b32  	%r1978, %r1978, %r1807;
	ld.global.u32 	%r1808, [%rd15+272];
	xor.b32  	%r1977, %r1977, %r1808;
	ld.global.u32 	%r1809, [%rd15+276];
	xor.b32  	%r1976, %r1976, %r1809;
$L__BB0_221:
	and.b32  	%r1811, %r1710, 16384;
	setp.eq.s32 	%p119, %r1811, 0;
	@%p119 bra 	$L__BB0_223;
	ld.global.u32 	%r1812, [%rd15+280];
	xor.b32  	%r1980, %r1980, %r1812;
	ld.global.u32 	%r1813, [%rd15+284];
	xor.b32  	%r1979, %r1979, %r1813;
	ld.global.u32 	%r1814, [%rd15+288];
	xor.b32  	%r1978, %r1978, %r1814;
	ld.global.u32 	%r1815, [%rd15+292];
	xor.b32  	%r1977, %r1977, %r1815;
	ld.global.u32 	%r1816, [%rd15+296];
	xor.b32  	%r1976, %r1976, %r1816;
$L__BB0_223:
	and.b32  	%r1818, %r1710, 32768;
	setp.eq.s32 	%p120, %r1818, 0;
	@%p120 bra 	$L__BB0_225;
	ld.global.u32 	%r1819, [%rd15+300];
	xor.b32  	%r1980, %r1980, %r1819;
	ld.global.u32 	%r1820, [%rd15+304];
	xor.b32  	%r1979, %r1979, %r1820;
	ld.global.u32 	%r1821, [%rd15+308];
	xor.b32  	%r1978, %r1978, %r1821;
	ld.global.u32 	%r1822, [%rd15+312];
	xor.b32  	%r1977, %r1977, %r1822;
	ld.global.u32 	%r1823, [%rd15+316];
	xor.b32  	%r1976, %r1976, %r1823;
$L__BB0_225:
	add.s32 	%r2446, %r2446, 16;
	setp.ne.s32 	%p121, %r2446, 32;
	@%p121 bra 	$L__BB0_193;
	mad.lo.s32 	%r1824, %r2440, -31, %r921;
	add.s32 	%r2440, %r1824, 1;
	setp.ne.s32 	%p122, %r2440, 5;
	@%p122 bra 	$L__BB0_192;
	st.local.u32 	[%rd1+4], %r1980;
	st.local.v2.u32 	[%rd1+8], {%r1979, %r1978};
	st.local.v2.u32 	[%rd1+16], {%r1977, %r1976};
$L__BB0_228:
	shr.u64 	%rd47, %rd47, 2;
	add.s32 	%r2250, %r2250, 1;
	setp.ne.s32 	%p123, %r2250, 6;
	@%p123 bra 	$L__BB0_116;
	shl.b32 	%r1826, %r1, 2;
	mov.u32 	%r1827, _ZZ7picountPiE7counter;
	add.s32 	%r1096, %r1827, %r1826;
	mul.lo.s32 	%r1828, %r5, 1703105765;
	sub.s32 	%r1829, %r4, %r1828;
	add.s32 	%r2532, %r1829, 456037121;
	mov.b32 	%r2533, 0;
	mov.u32 	%r2539, %r2533;
$L__BB0_230:
	shr.u32 	%r1830, %r1980, 2;
	xor.b32  	%r1831, %r1830, %r1980;
	shl.b32 	%r1832, %r1976, 4;
	shl.b32 	%r1833, %r1831, 1;
	xor.b32  	%r1834, %r1833, %r1832;
	xor.b32  	%r1835, %r1834, %r1831;
	xor.b32  	%r1836, %r1835, %r1976;
	add.s32 	%r1837, %r2532, %r1836;
	add.s32 	%r1838, %r1837, -1812185;
	cvt.rn.f32.u32 	%f1, %r1838;
	fma.rn.f32 	%f2, %f1, 0f2F800000, 0f2F000000;
	shr.u32 	%r1839, %r1979, 2;
	xor.b32  	%r1840, %r1839, %r1979;
	shl.b32 	%r1841, %r1836, 4;
	shl.b32 	%r1842, %r1840, 1;
	xor.b32  	%r1843, %r1842, %r1841;
	xor.b32  	%r1844, %r1843, %r1840;
	xor.b32  	%r1980, %r1844, %r1836;
	add.s32 	%r1845, %r2532, %r1980;
	add.s32 	%r1846, %r1845, -1449748;
	shr.u32 	%r1847, %r1978, 2;
	xor.b32  	%r1848, %r1847, %r1978;
	shl.b32 	%r1849, %r1980, 4;
	shl.b32 	%r1850, %r1848, 1;
	xor.b32  	%r1851, %r1850, %r1849;
	xor.b32  	%r1852, %r1851, %r1848;
	xor.b32  	%r1979, %r1852, %r1980;
	add.s32 	%r1853, %r2532, %r1979;
	add.s32 	%r1854, %r1853, -1087311;
	cvt.rn.f32.u32 	%f3, %r1846;
	fma.rn.f32 	%f4, %f3, 0f2F800000, 0f2F000000;
	cvt.rn.f32.u32 	%f5, %r1854;
	fma.rn.f32 	%f6, %f5, 0f30C90FDB, 0f30490FDB;
	setp.lt.f32 	%p124, %f4, 0f00800000;
	mul.f32 	%f7, %f4, 0f4B000000;
	selp.f32 	%f8, %f7, %f4, %p124;
	selp.f32 	%f9, 0fC1B80000, 0f00000000, %p124;
	mov.b32 	%r1855, %f8;
	add.s32 	%r1856, %r1855, -1059760811;
	and.b32  	%r1857, %r1856, -8388608;
	sub.s32 	%r1858, %r1855, %r1857;
	mov.b32 	%f10, %r1858;
	cvt.rn.f32.s32 	%f11, %r1857;
	fma.rn.f32 	%f12, %f11, 0f34000000, %f9;
	add.f32 	%f13, %f10, 0fBF800000;
	fma.rn.f32 	%f14, %f13, 0fBE055027, 0f3E1039F6;
	fma.rn.f32 	%f15, %f14, %f13, 0fBDF8CDCC;
	fma.rn.f32 	%f16, %f15, %f13, 0f3E0F2955;
	fma.rn.f32 	%f17, %f16, %f13, 0fBE2AD8B9;
	fma.rn.f32 	%f18, %f17, %f13, 0f3E4CED0B;
	fma.rn.f32 	%f19, %f18, %f13, 0fBE7FFF22;
	fma.rn.f32 	%f20, %f19, %f13, 0f3EAAAA78;
	fma.rn.f32 	%f21, %f20, %f13, 0fBF000000;
	mul.f32 	%f22, %f13, %f21;
	fma.rn.f32 	%f23, %f22, %f13, %f13;
	fma.rn.f32 	%f24, %f12, 0f3F317218, %f23;
	setp.gt.u32 	%p125, %r1855, 2139095039;
	fma.rn.f32 	%f25, %f8, 0f7F800000, 0f7F800000;
	selp.f32 	%f26, %f25, %f24, %p125;
	setp.eq.f32 	%p126, %f8, 0f00000000;
	mul.f32 	%f27, %f26, 0fC0000000;
	selp.f32 	%f28, 0f7F800000, %f27, %p126;
	sqrt.rn.f32 	%f29, %f28;
	sin.approx.f32 	%f30, %f6;
	mul.f32 	%f31, %f29, %f30;
	mul.f32 	%f32, %f31, %f31;
	fma.rn.f32 	%f33, %f2, %f2, %f32;
	cvt.rzi.s32.f32 	%r1859, %f33;
	shr.u32 	%r1860, %r1977, 2;
	xor.b32  	%r1861, %r1860, %r1977;
	shl.b32 	%r1862, %r1979, 4;
	shl.b32 	%r1863, %r1861, 1;
	xor.b32  	%r1864, %r1863, %r1862;
	xor.b32  	%r1865, %r1864, %r1861;
	xor.b32  	%r1978, %r1865, %r1979;
	add.s32 	%r1866, %r2532, %r1978;
	add.s32 	%r1867, %r1866, -724874;
	cvt.rn.f32.u32 	%f34, %r1867;
	fma.rn.f32 	%f35, %f34, 0f2F800000, 0f2F000000;
	shr.u32 	%r1868, %r1976, 2;
	xor.b32  	%r1869, %r1868, %r1976;
	shl.b32 	%r1870, %r1978, 4;
	shl.b32 	%r1871, %r1869, 1;
	xor.b32  	%r1872, %r1871, %r1870;
	xor.b32  	%r1873, %r1872, %r1869;
	xor.b32  	%r1977, %r1873, %r1978;
	add.s32 	%r1874, %r2532, %r1977;
	add.s32 	%r1875, %r1874, -362437;
	shr.u32 	%r1876, %r1836, 2;
	xor.b32  	%r1877, %r1876, %r1836;
	shl.b32 	%r1878, %r1977, 4;
	shl.b32 	%r1879, %r1877, 1;
	xor.b32  	%r1880, %r1879, %r1878;
	xor.b32  	%r1881, %r1880, %r1877;
	xor.b32  	%r1976, %r1881, %r1977;
	add.s32 	%r1882, %r2532, %r1976;
	cvt.rn.f32.u32 	%f36, %r1875;
	fma.rn.f32 	%f37, %f36, 0f2F800000, 0f2F000000;
	cvt.rn.f32.u32 	%f38, %r1882;
	fma.rn.f32 	%f39, %f38, 0f30C90FDB, 0f30490FDB;
	setp.lt.f32 	%p127, %f37, 0f00800000;
	mul.f32 	%f40, %f37, 0f4B000000;
	selp.f32 	%f41, %f40, %f37, %p127;
	selp.f32 	%f42, 0fC1B80000, 0f00000000, %p127;
	mov.b32 	%r1883, %f41;
	add.s32 	%r1884, %r1883, -1059760811;
	and.b32  	%r1885, %r1884, -8388608;
	sub.s32 	%r1886, %r1883, %r1885;
	mov.b32 	%f43, %r1886;
	cvt.rn.f32.s32 	%f44, %r1885;
	fma.rn.f32 	%f45, %f44, 0f34000000, %f42;
	add.f32 	%f46, %f43, 0fBF800000;
	fma.rn.f32 	%f47, %f46, 0fBE055027, 0f3E1039F6;
	fma.rn.f32 	%f48, %f47, %f46, 0fBDF8CDCC;
	fma.rn.f32 	%f49, %f48, %f46, 0f3E0F2955;
	fma.rn.f32 	%f50, %f49, %f46, 0fBE2AD8B9;
	fma.rn.f32 	%f51, %f50, %f46, 0f3E4CED0B;
	fma.rn.f32 	%f52, %f51, %f46, 0fBE7FFF22;
	fma.rn.f32 	%f53, %f52, %f46, 0f3EAAAA78;
	fma.rn.f32 	%f54, %f53, %f46, 0fBF000000;
	mul.f32 	%f55, %f46, %f54;
	fma.rn.f32 	%f56, %f55, %f46, %f46;
	fma.rn.f32 	%f57, %f45, 0f3F317218, %f56;
	setp.gt.u32 	%p128, %r1883, 2139095039;
	fma.rn.f32 	%f58, %f41, 0f7F800000, 0f7F800000;
	selp.f32 	%f59, %f58, %f57, %p128;
	setp.eq.f32 	%p129, %f41, 0f00000000;
	mul.f32 	%f60, %f59, 0fC0000000;
	selp.f32 	%f61, 0f7F800000, %f60, %p129;
	sqrt.rn.f32 	%f62, %f61;
	sin.approx.f32 	%f63, %f39;
	mul.f32 	%f64, %f62, %f63;
	mul.f32 	%f65, %f64, %f64;
	fma.rn.f32 	%f66, %f35, %f35, %f65;
	cvt.rzi.s32.f32 	%r1887, %f66;
	add.s32 	%r1888, %r1859, %r1887;
	sub.s32 	%r1889, %r2533, %r1888;
	add.s32 	%r2533, %r1889, 2;
	add.s32 	%r2539, %r2539, 2;
	add.s32 	%r2532, %r2532, 2174622;
	setp.ne.s32 	%p130, %r2539, 1000000;
	@%p130 bra 	$L__BB0_230;
	st.shared.u32 	[%r1096], %r2533;
	setp.ne.s32 	%p131, %r1, 0;
	@%p131 bra 	$L__BB0_233;
	cvta.to.global.u64 	%rd43, %rd17;
	mul.wide.u32 	%rd44, %r2, 4;
	add.s64 	%rd45, %rd43, %rd44;
	ld.shared.u32 	%r1890, [_ZZ7picountPiE7counter];
	ld.shared.u32 	%r1891, [_ZZ7picountPiE7counter+4];
	add.s32 	%r1892, %r1890, %r1891;
	ld.shared.u32 	%r1893, [_ZZ7picountPiE7counter+8];
	add.s32 	%r1894, %r1892, %r1893;
	ld.shared.u32 	%r1895, [_ZZ7picountPiE7counter+12];
	add.s32 	%r1896, %r1894, %r1895;
	ld.shared.u32 	%r1897, [_ZZ7picountPiE7counter+16];
	add.s32 	%r1898, %r1896, %r1897;
	ld.shared.u32 	%r1899, [_ZZ7picountPiE7counter+20];
	add.s32 	%r1900, %r1898, %r1899;
	ld.shared.u32 	%r1901, [_ZZ7picountPiE7counter+24];
	add.s32 	%r1902, %r1900, %r1901;
	ld.shared.u32 	%r1903, [_ZZ7picountPiE7counter+28];
	add.s32 	%r1904, %r1902, %r1903;
	ld.shared.u32 	%r1905, [_ZZ7picountPiE7counter+32];
	add.s32 	%r1906, %r1904, %r1905;
	ld.shared.u32 	%r1907, [_ZZ7picountPiE7counter+36];
	add.s32 	%r1908, %r1906, %r1907;
	ld.shared.u32 	%r1909, [_ZZ7picountPiE7counter+40];
	add.s32 	%r1910, %r1908, %r1909;
	ld.shared.u32 	%r1911, [_ZZ7picountPiE7counter+44];
	add.s32 	%r1912, %r1910, %r1911;
	ld.shared.u32 	%r1913, [_ZZ7picountPiE7counter+48];
	add.s32 	%r1914, %r1912, %r1913;
	ld.shared.u32 	%r1915, [_ZZ7picountPiE7counter+52];
	add.s32 	%r1916, %r1914, %r1915;
	ld.shared.u32 	%r1917, [_ZZ7picountPiE7counter+56];
	add.s32 	%r1918, %r1916, %r1917;
	ld.shared.u32 	%r1919, [_ZZ7picountPiE7counter+60];
	add.s32 	%r1920, %r1918, %r1919;
	ld.shared.u32 	%r1921, [_ZZ7picountPiE7counter+64];
	add.s32 	%r1922, %r1920, %r1921;
	ld.shared.u32 	%r1923, [_ZZ7picountPiE7counter+68];
	add.s32 	%r1924, %r1922, %r1923;
	ld.shared.u32 	%r1925, [_ZZ7picountPiE7counter+72];
	add.s32 	%r1926, %r1924, %r1925;
	ld.shared.u32 	%r1927, [_ZZ7picountPiE7counter+76];
	add.s32 	%r1928, %r1926, %r1927;
	ld.shared.u32 	%r1929, [_ZZ7picountPiE7counter+80];
	add.s32 	%r1930, %r1928, %r1929;
	ld.shared.u32 	%r1931, [_ZZ7picountPiE7counter+84];
	add.s32 	%r1932, %r1930, %r1931;
	ld.shared.u32 	%r1933, [_ZZ7picountPiE7counter+88];
	add.s32 	%r1934, %r1932, %r1933;
	ld.shared.u32 	%r1935, [_ZZ7picountPiE7counter+92];
	add.s32 	%r1936, %r1934, %r1935;
	ld.shared.u32 	%r1937, [_ZZ7picountPiE7counter+96];
	add.s32 	%r1938, %r1936, %r1937;
	ld.shared.u32 	%r1939, [_ZZ7picountPiE7counter+100];
	add.s32 	%r1940, %r1938, %r1939;
	ld.shared.u32 	%r1941, [_ZZ7picountPiE7counter+104];
	add.s32 	%r1942, %r1940, %r1941;
	ld.shared.u32 	%r1943, [_ZZ7picountPiE7counter+108];
	add.s32 	%r1944, %r1942, %r1943;
	ld.shared.u32 	%r1945, [_ZZ7picountPiE7counter+112];
	add.s32 	%r1946, %r1944, %r1945;
	ld.shared.u32 	%r1947, [_ZZ7picountPiE7counter+116];
	add.s32 	%r1948, %r1946, %r1947;
	ld.shared.u32 	%r1949, [_ZZ7picountPiE7counter+120];
	add.s32 	%r1950, %r1948, %r1949;
	ld.shared.u32 	%r1951, [_ZZ7picountPiE7counter+124];
	add.s32 	%r1952, %r1950, %r1951;
	st.global.u32 	[%rd45], %r1952;
$L__BB0_233:
	ret;

}


// ===== COMPILED SASS (sm_100) =====

	.target	sm_100

	.elftype	@"ET_EXEC"


//--------------------- .note.nv.tkinfo           --------------------------
	.section	.note.nv.tkinfo,"",@"SHT_NOTE"
	.sectionflags	@"SHF_NOTE_NV_TKINFO"
	.tkinfo
        /*0018*/ 	.word	0x00000002
        /*0030*/ 	.string	""
        /*0030*/ 	.string	"ptxas"
        /*0030*/ 	.string	"Cuda compilation tools, release 13.0, V13.0.88"
        /*0030*/ 	.string	"Build cuda_13.0.r13.0/compiler.36424714_0"
        /*0030*/ 	.string	"-arch sm_100 -m 64 "



//--------------------- .note.nv.cuinfo           --------------------------
	.section	.note.nv.cuinfo,"",@"SHT_NOTE"
	.sectionflags	@"SHF_NOTE_NV_CUINFO"
        /*0018*/ 	.short	0x0002
        /*001a*/ 	.short	0x0064
        /*001c*/ 	.short	0x0082
	.zero		2


//--------------------- .nv.info                  --------------------------
	.section	.nv.info,"",@"SHT_CUDA_INFO"
	.align	4


	//----- nvinfo : EIATTR_REGCOUNT
	.align		4
        /*0000*/ 	.byte	0x04, 0x2f
        /*0002*/ 	.short	(.L_10 - .L_9)
	.align		4
.L_9:
        /*0004*/ 	.word	index@(_Z7picountPi)
        /*0008*/ 	.word	0x0000001f


	//----- nvinfo : EIATTR_FRAME_SIZE
	.align		4
.L_10:
        /*000c*/ 	.byte	0x04, 0x11
        /*000e*/ 	.short	(.L_12 - .L_11)
	.align		4
.L_11:
        /*0010*/ 	.word	index@($__internal_0_$__cuda_sm20_sqrt_rn_f32_slowpath)
        /*0014*/ 	.word	0x00000030


	//----- nvinfo : EIATTR_FRAME_SIZE
	.align		4
.L_12:
        /*0018*/ 	.byte	0x04, 0x11
        /*001a*/ 	.short	(.L_14 - .L_13)
	.align		4
.L_13:
        /*001c*/ 	.word	index@(_Z7picountPi)
        /*0020*/ 	.word	0x00000030


	//----- nvinfo : EIATTR_MIN_STACK_SIZE
	.align		4
.L_14:
        /*0024*/ 	.byte	0x04, 0x12
        /*0026*/ 	.short	(.L_16 - .L_15)
	.align		4
.L_15:
        /*0028*/ 	.word	index@(_Z7picountPi)
        /*002c*/ 	.word	0x00000030
.L_16:


//--------------------- .nv.compat                --------------------------
	.section	.nv.compat,"",@"SHT_CUDA_COMPAT_INFO"
	.align	4
        /*0000*/ 	.byte	0x02, 0x09, 0x00, 0x00, 0x02, 0x02, 0x01, 0x00, 0x02, 0x05, 0x05, 0x00, 0x03, 0x07, 0x01, 0x01
        /*0010*/ 	.byte	0x02, 0x03, 0x00, 0x00, 0x02, 0x06, 0x01, 0x00, 0x04, 0x0b, 0x08, 0x00, 0x01, 0x00, 0x00, 0x00
        /*0020*/ 	.byte	0x00, 0x00, 0x00, 0x00


//--------------------- .nv.info._Z7picountPi     --------------------------
	.section	.nv.info._Z7picountPi,"",@"SHT_CUDA_INFO"
	.sectionflags	@""
	.align	4


	//----- nvinfo : EIATTR_CUDA_API_VERSION
	.align		4
        /*0000*/ 	.byte	0x04, 0x37
        /*0002*/ 	.short	(.L_18 - .L_17)
.L_17:
        /*0004*/ 	.word	0x00000082


	//----- nvinfo : EIATTR_KPARAM_INFO
	.align		4
.L_18:
        /*0008*/ 	.byte	0x04, 0x17
        /*000a*/ 	.short	(.L_20 - .L_19)
.L_19:
        /*000c*/ 	.word	0x00000000
        /*0010*/ 	.short	0x0000
        /*0012*/ 	.short	0x0000
        /*0014*/ 	.byte	0x00, 0xf5, 0x21, 0x00


	//----- nvinfo : EIATTR_SPARSE_MMA_MASK
	.align		4
.L_20:
        /*0018*/ 	.byte	0x03, 0x50
        /*001a*/ 	.short	0x0000


	//----- nvinfo : EIATTR_MAXREG_COUNT
	.align		4
        /*001c*/ 	.byte	0x03, 0x1b
        /*001e*/ 	.short	0x00ff


	//----- nvinfo : EIATTR_MERCURY_ISA_VERSION
	.align		4
        /*0020*/ 	.byte	0x03, 0x5f
        /*0022*/ 	.short	0x0101


	//----- nvinfo : EIATTR_VRC_CTA_INIT_COUNT
	.align		4
        /*0024*/ 	.byte	0x02, 0x4a
	.zero		1
	.zero		1


	//----- nvinfo : EIATTR_EXIT_INSTR_OFFSETS
	.align		4
        /*0028*/ 	.byte	0x04, 0x1c
        /*002a*/ 	.short	(.L_22 - .L_21)


	//   ....[0]....
.L_21:
        /*002c*/ 	.word	0x00005630


	//   ....[1]....
        /*0030*/ 	.word	0x00005820


	//----- nvinfo : EIATTR_CRS_STACK_SIZE
	.align		4
.L_22:
        /*0034*/ 	.byte	0x04, 0x1e
        /*0036*/ 	.short	(.L_24 - .L_23)
.L_23:
        /*0038*/ 	.word	0x00000000


	//----- nvinfo : EIATTR_CBANK_PARAM_SIZE
	.align		4
.L_24:
        /*003c*/ 	.byte	0x03, 0x19
        /*003e*/ 	.short	0x0008


	//----- nvinfo : EIATTR_PARAM_CBANK
	.align		4
        /*0040*/ 	.byte	0x04, 0x0a
        /*0042*/ 	.short	(.L_26 - .L_25)
	.align		4
.L_25:
        /*0044*/ 	.word	index@(.nv.constant0._Z7picountPi)
        /*0048*/ 	.short	0x0380
        /*004a*/ 	.short	0x0008


	//----- nvinfo : EIATTR_SW_WAR
	.align		4
.L_26:
        /*004c*/ 	.byte	0x04, 0x36
        /*004e*/ 	.short	(.L_28 - .L_27)
.L_27:
        /*0050*/ 	.word	0x00000008
.L_28:


//--------------------- .nv.callgraph             --------------------------
	.section	.nv.callgraph,"",@"SHT_CUDA_CALLGRAPH"
	.align	4
	.sectionentsize	8
	.align		4
        /*0000*/ 	.word	0x00000000
	.align		4
        /*0004*/ 	.word	0xffffffff
	.align		4
        /*0008*/ 	.word	0x00000000
	.align		4
        /*000c*/ 	.word	0xfffffffe
	.align		4
        /*0010*/ 	.word	0x00000000
	.align		4
        /*0014*/ 	.word	0xfffffffd
	.align		4
        /*0018*/ 	.word	0x00000000
	.align		4
        /*001c*/ 	.word	0xfffffffc


//--------------------- .nv.constant4             --------------------------
	.section	.nv.constant4,"a",@progbits
	.align	8
	.align		8
.nv.constant4:
        /*0000*/ 	.dword	precalc_xorwow_matrix
	.align		8
        /*0008*/ 	.dword	precalc_xorwow_offset_matrix
	.align		8
        /*0010*/ 	.dword	mrg32k3aM1
	.align		8
        /*0018*/ 	.dword	mrg32k3aM2
	.align		8
        /*0020*/ 	.dword	mrg32k3aM1SubSeq
	.align		8
        /*0028*/ 	.dword	mrg32k3aM2SubSeq
	.align		8
        /*0030*/ 	.dword	mrg32k3aM1Seq
	.align		8
        /*0038*/ 	.dword	mrg32k3aM2Seq


//--------------------- .nv.constant3             --------------------------
	.section	.nv.constant3,"a",@progbits
	.align	8
.nv.constant3:
	.type		__cr_lgamma_table,@object
	.size		__cr_lgamma_table,(.L_8 - __cr_lgamma_table)
__cr_lgamma_table:
        /*0000*/ 	.byte	0x00, 0x00, 0x00, 0x00, 0x00, 0x00, 0x00, 0x00, 0x00, 0x00, 0x00, 0x00, 0x00, 0x00, 0x00, 0x00
        /*0010*/ 	.byte	0xef, 0x39, 0xfa, 0xfe, 0x42, 0x2e, 0xe6, 0x3f, 0x02, 0x20, 0x2a, 0xfa, 0x0b, 0xab, 0xfc, 0x3f
        /*0020*/ 	.byte	0xf9, 0x2c, 0x92, 0x7c, 0xa7, 0x6c, 0x09, 0x40, 0xc9, 0x79, 0x44, 0x3c, 0x64, 0x26, 0x13, 0x40
        /*0030*/ 	.byte	0xca, 0x01, 0xcf, 0x3a, 0x27, 0x51, 0x1a, 0x40, 0x30, 0xcc, 0x2d, 0xf3, 0xe1, 0x0c, 0x21, 0x40
        /*0040*/ 	.byte	0x0d, 0xb7, 0xfc, 0x82, 0x8e, 0x35, 0x25, 0x40
.L_8:


//--------------------- .text._Z7picountPi        --------------------------
	.section	.text._Z7picountPi,"ax",@progbits
	.align	128
        .global         _Z7picountPi
        .type           _Z7picountPi,@function
        .size           _Z7picountPi,(.L_x_29 - _Z7picountPi)
        .other          _Z7picountPi,@"STO_CUDA_ENTRY STV_DEFAULT"
_Z7picountPi:
.text._Z7picountPi:
[----:B------:R-:W0:Y:S01]  /*0000*/  LDC R1, c[0x0][0x37c] ;  /* 0x0000df00ff017b82 */ /* 0x000e220000000800 */
[----:B------:R-:W1:Y:S01]  /*0010*/  S2R R3, SR_TID.X ;  /* 0x0000000000037919 */ /* 0x000e620000002100 */
[----:B------:R-:W1:Y:S01]  /*0020*/  LDCU UR4, c[0x0][0x360] ;  /* 0x00006c00ff0477ac */ /* 0x000e620008000800 */
[----:B0-----:R-:W-:Y:S01]  /*0030*/  VIADD R1, R1, 0xffffffd0 ;  /* 0xffffffd001017836 */ /* 0x001fe20000000000 */
[----:B------:R-:W1:Y:S01]  /*0040*/  S2R R0, SR_CTAID.X ;  /* 0x0000000000007919 */ /* 0x000e620000002500 */
[----:B------:R-:W0:Y:S01]  /*0050*/  LDCU.64 UR8, c[0x0][0x358] ;  /* 0x00006b00ff0877ac */ /* 0x000e220008000a00 */
[----:B-1----:R-:W-:Y:S01]  /*0060*/  IMAD R14, R0, UR4, R3 ;  /* 0x00000004000e7c24 */ /* 0x002fe2000f8e0203 */
[----:B------:R-:W-:-:S06]  /*0070*/  CS2R R8, SR_CLOCKLO ;  /* 0x0000000000087805 */ /* 0x000fcc0000015000 */
[----:B------:R-:W-:Y:S01]  /*0080*/  LOP3.LUT R2, R8, 0xaad26b49, RZ, 0x3c, !PT ;  /* 0xaad26b4908027812 */ /* 0x000fe200078e3cff */
[----:B------:R-:W-:Y:S01]  /*0090*/  BSSY.RECONVERGENT B0, `(.L_x_0) ;  /* 0x000025e000007945 */ /* 0x000fe20003800200 */
[----:B------:R-:W-:Y:S02]  /*00a0*/  LOP3.LUT R8, R9, 0xf7dcefdd, RZ, 0x3c, !PT ;  /* 0xf7dcefdd09087812 */ /* 0x000fe400078e3cff */
[----:B------:R-:W-:Y:S01]  /*00b0*/  ISETP.NE.AND P0, PT, R14, RZ, PT ;  /* 0x000000ff0e00720c */ /* 0x000fe20003f05270 */
[----:B------:R-:W-:Y:S02]  /*00c0*/  IMAD R9, R2, 0x4182bed5, RZ ;  /* 0x4182bed502097824 */ /* 0x000fe400078e02ff */
[----:B------:R-:W-:Y:S02]  /*00d0*/  IMAD R6, R8, -0x658354e5, RZ ;  /* 0x9a7cab1b08067824 */ /* 0x000fe400078e02ff */
[C---:B------:R-:W-:Y:S01]  /*00e0*/  VIADD R3, R9.reuse, 0x75bcd15 ;  /* 0x075bcd1509037836 */ /* 0x040fe20000000000 */
[C---:B------:R-:W-:Y:S01]  /*00f0*/  LOP3.LUT R4, R9.reuse, 0x159a55e5, RZ, 0x3c, !PT ;  /* 0x159a55e509047812 */ /* 0x040fe200078e3cff */
[C---:B------:R-:W-:Y:S01]  /*0100*/  VIADD R5, R6.reuse, 0x1f123bb5 ;  /* 0x1f123bb506057836 */ /* 0x040fe20000000000 */
[C---:B------:R-:W-:Y:S01]  /*0110*/  IADD3 R2, PT, PT, R9.reuse, 0x64f0c9, R6 ;  /* 0x0064f0c909027810 */ /* 0x040fe20007ffe006 */
[----:B------:R-:W-:Y:S01]  /*0120*/  VIADD R7, R9, 0x583f19 ;  /* 0x00583f1909077836 */ /* 0x000fe20000000000 */
[----:B------:R-:W-:-:S02]  /*0130*/  LOP3.LUT R6, R6, 0x5491333, RZ, 0x3c, !PT ;  /* 0x0549133306067812 */ /* 0x000fc400078e3cff */
[----:B------:R1:W-:Y:S04]  /*0140*/  STL.64 [R1+0x8], R4 ;  /* 0x0000080401007387 */ /* 0x0003e80000100a00 */
[----:B------:R1:W-:Y:S04]  /*0150*/  STL.64 [R1], R2 ;  /* 0x0000000201007387 */ /* 0x0003e80000100a00 */
[----:B------:R1:W-:Y:S01]  /*0160*/  STL.64 [R1+0x10], R6 ;  /* 0x0000100601007387 */ /* 0x0003e20000100a00 */
[----:B0-----:R-:W-:Y:S05]  /*0170*/  @!P0 BRA `(.L_x_1) ;  /* 0x00000024003c8947 */ /* 0x001fea0003800000 */
[----:B------:R-:W-:Y:S01]  /*0180*/  SHF.R.S32.HI R15, RZ, 0x1f, R14 ;  /* 0x0000001fff0f7819 */ /* 0x000fe2000001140e */
[----:B-1----:R-:W-:-:S07]  /*0190*/  IMAD.MOV.U32 R2, RZ, RZ, RZ ;  /* 0x000000ffff027224 */ /* 0x002fce00078e00ff */
.L_x_10:
[----:B------:R-:W-:Y:S01]  /*01a0*/  LOP3.LUT R21, R14, 0x3, RZ, 0xc0, !PT ;  /* 0x000000030e157812 */ /* 0x000fe200078ec0ff */
[----:B------:R-:W-:Y:S03]  /*01b0*/  BSSY.RECONVERGENT B1, `(.L_x_2) ;  /* 0x0000245000017945 */ /* 0x000fe60003800200 */
[----:B------:R-:W-:-:S04]  /*01c0*/  ISETP.NE.U32.AND P0, PT, R21, RZ, PT ;  /* 0x000000ff1500720c */ /* 0x000fc80003f05070 */
[----:B------:R-:W-:-:S13]  /*01d0*/  ISETP.NE.AND.EX P0, PT, RZ, RZ, PT, P0 ;  /* 0x000000ffff00720c */ /* 0x000fda0003f05300 */
[----:B012---:R-:W-:Y:S05]  /*01e0*/  @!P0 BRA `(.L_x_3) ;  /* 0x0000002400048947 */ /* 0x007fea0003800000 */
[----:B------:R-:W0:Y:S01]  /*01f0*/  LDC.64 R10, c[0x4][RZ] ;  /* 0x01000000ff0a7b82 */ /* 0x000e220000000a00 */
[----:B------:R-:W-:Y:S01]  /*0200*/  IMAD.MOV.U32 R16, RZ, RZ, RZ ;  /* 0x000000ffff107224 */ /* 0x000fe200078e00ff */
[----:B------:R-:W-:Y:S02]  /*0210*/  CS2R R6, SRZ ;  /* 0x0000000000067805 */ /* 0x000fe4000001ff00 */
[----:B------:R-:W-:Y:S01]  /*0220*/  CS2R R4, SRZ ;  /* 0x0000000000047805 */ /* 0x000fe2000001ff00 */
[----:B------:R-:W-:Y:S02]  /*0230*/  IMAD.MOV.U32 R3, RZ, RZ, RZ ;  /* 0x000000ffff037224 */ /* 0x000fe400078e00ff */
[----:B0-----:R-:W-:-:S07]  /*0240*/  IMAD.WIDE.U32 R10, R2, 0xc80, R10 ;  /* 0x00000c80020a7825 */ /* 0x001fce00078e000a */
.L_x_5:
[----:B------:R-:W-:-:S06]  /*0250*/  IMAD R17, R16, 0x4, R1 ;  /* 0x0000000410117824 */ /* 0x000fcc00078e0201 */
[----:B------:R-:W5:Y:S01]  /*0260*/  LDL R17, [R17+0x4] ;  /* 0x0000040011117983 */ /* 0x000f620000100800 */
[----:B------:R-:W-:Y:S01]  /*0270*/  IMAD.SHL.U32 R18, R16, 0x20, RZ ;  /* 0x0000002010127824 */ /* 0x000fe200078e00ff */
[----:B------:R-:W-:-:S06]  /*0280*/  UMOV UR4, URZ ;  /* 0x000000ff00047c82 */ /* 0x000fcc0008000000 */
.L_x_4:
[----:B-----5:R-:W-:Y:S01]  /*0290*/  SHF.R.U32.HI R22, RZ, UR4, R17 ;  /* 0x00000004ff167c19 */ /* 0x020fe20008011611 */
[----:B------:R-:W-:-:S03]  /*02a0*/  VIADD R12, R18, UR4 ;  /* 0x00000004120c7c36 */ /* 0x000fc60008000000 */
[----:B------:R-:W-:-:S04]  /*02b0*/  LOP3.LUT R13, R22, 0x1, RZ, 0xc0, !PT ;  /* 0x00000001160d7812 */ /* 0x000fc800078ec0ff */
[----:B------:R-:W-:Y:S01]  /*02c0*/  ISETP.NE.U32.AND P0, PT, R13, 0x1, PT ;  /* 0x000000010d00780c */ /* 0x000fe20003f05070 */
[----:B------:R-:W-:-:S03]  /*02d0*/  IMAD R13, R12, 0x5, RZ ;  /* 0x000000050c0d7824 */ /* 0x000fc600078e02ff */
[----:B------:R-:W-:Y:S01]  /*02e0*/  R2P PR, R22, 0x7e ;  /* 0x0000007e16007804 */ /* 0x000fe20000000000 */
[----:B------:R-:W-:-:S08]  /*02f0*/  IMAD.WIDE.U32 R12, R13, 0x4, R10 ;  /* 0x000000040d0c7825 */ /* 0x000fd000078e000a */
[----:B------:R-:W2:Y:S04]  /*0300*/  @!P0 LDG.E R24, desc[UR8][R12.64+0x10] ;  /* 0x000010080c188981 */ /* 0x000ea8000c1e1900 */
[----:B------:R-:W3:Y:S04]  /*0310*/  @P1 LDG.E R26, desc[UR8][R12.64+0x24] ;  /* 0x000024080c1a1981 */ /* 0x000ee8000c1e1900 */
[----:B------:R-:W4:Y:S04]  /*0320*/  @P2 LDG.E R28, desc[UR8][R12.64+0x38] ;  /* 0x000038080c1c2981 */ /* 0x000f28000c1e1900 */
[----:B------:R-:W4:Y:S04]  /*0330*/  @!P0 LDG.E R20, desc[UR8][R12.64] ;  /* 0x000000080c148981 */ /* 0x000f28000c1e1900 */
[----:B------:R-:W4:Y:S04]  /*0340*/  @P3 LDG.E R19, desc[UR8][R12.64+0x4c] ;  /* 0x00004c080c133981 */ /* 0x000f28000c1e1900 */
[----:B------:R-:W4:Y:S04]  /*0350*/  @!P0 LDG.E R23, desc[UR8][R12.64+0xc] ;  /* 0x00000c080c178981 */ /* 0x000f28000c1e1900 */
[----:B------:R-:W4:Y:S01]  /*0360*/  @P4 LDG.E R25, desc[UR8][R12.64+0x54] ;  /* 0x000054080c194981 */ /* 0x000f22000c1e1900 */
[----:B--2---:R-:W-:-:S03]  /*0370*/  @!P0 LOP3.LUT R7, R7, R24, RZ, 0x3c, !PT ;  /* 0x0000001807078212 */ /* 0x004fc600078e3cff */
[----:B------:R-:W2:Y:S01]  /*0380*/  @P4 LDG.E R24, desc[UR8][R12.64+0x60] ;  /* 0x000060080c184981 */ /* 0x000ea2000c1e1900 */
[----:B---3--:R-:W-:-:S03]  /*0390*/  @P1 LOP3.LUT R7, R7, R26, RZ, 0x3c, !PT ;  /* 0x0000001a07071212 */ /* 0x008fc600078e3cff */
[----:B------:R-:W3:Y:S01]  /*03a0*/  @P5 LDG.E R26, desc[UR8][R12.64+0x74] ;  /* 0x000074080c1a5981 */ /* 0x000ee2000c1e1900 */
[----:B----4-:R-:W-:Y:S02]  /*03b0*/  @P2 LOP3.LUT R7, R7, R28, RZ, 0x3c, !PT ;  /* 0x0000001c07072212 */ /* 0x010fe400078e3cff */
[----:B------:R-:W-:Y:S02]  /*03c0*/  @!P0 LOP3.LUT R3, R3, R20, RZ, 0x3c, !PT ;  /* 0x0000001403038212 */ /* 0x000fe400078e3cff */
[----:B------:R-:W4:Y:S01]  /*03d0*/  @!P0 LDG.E R20, desc[UR8][R12.64+0x8] ;  /* 0x000008080c148981 */ /* 0x000f22000c1e1900 */
[----:B------:R-:W-:-:S03]  /*03e0*/  @P3 LOP3.LUT R7, R7, R19, RZ, 0x3c, !PT ;  /* 0x0000001307073212 */ /* 0x000fc600078e3cff */
[----:B------:R-:W3:Y:S01]  /*03f0*/  @!P0 LDG.E R19, desc[UR8][R12.64+0x4] ;  /* 0x000004080c138981 */ /* 0x000ee2000c1e1900 */
[----:B------:R-:W-:-:S03]  /*0400*/  @!P0 LOP3.LUT R6, R6, R23, RZ, 0x3c, !PT ;  /* 0x0000001706068212 */ /* 0x000fc600078e3cff */
[----:B------:R-:W3:Y:S01]  /*0410*/  @P1 LDG.E R23, desc[UR8][R12.64+0x20] ;  /* 0x000020080c171981 */ /* 0x000ee2000c1e1900 */
[----:B--2---:R-:W-:-:S03]  /*0420*/  @P4 LOP3.LUT R7, R7, R24, RZ, 0x3c, !PT ;  /* 0x0000001807074212 */ /* 0x004fc600078e3cff */
[----:B------:R-:W2:Y:S01]  /*0430*/  @P1 LDG.E R24, desc[UR8][R12.64+0x1c] ;  /* 0x00001c080c181981 */ /* 0x000ea2000c1e1900 */
[----:B----4-:R-:W-:-:S03]  /*0440*/  @!P0 LOP3.LUT R5, R5, R20, RZ, 0x3c, !PT ;  /* 0x0000001405058212 */ /* 0x010fc600078e3cff */
[----:B------:R-:W4:Y:S01]  /*0450*/  @P1 LDG.E R20, desc[UR8][R12.64+0x14] ;  /* 0x000014080c141981 */ /* 0x000f22000c1e1900 */
[----:B---3--:R-:W-:-:S03]  /*0460*/  @!P0 LOP3.LUT R4, R4, R19, RZ, 0x3c, !PT ;  /* 0x0000001304048212 */ /* 0x008fc600078e3cff */
[----:B------:R-:W3:Y:S01]  /*0470*/  @P1 LDG.E R19, desc[UR8][R12.64+0x18] ;  /* 0x000018080c131981 */ /* 0x000ee2000c1e1900 */
[----:B------:R-:W-:-:S03]  /*0480*/  @P5 LOP3.LUT R7, R7, R26, RZ, 0x3c, !PT ;  /* 0x0000001a07075212 */ /* 0x000fc600078e3cff */
[----:B------:R-:W3:Y:S01]  /*0490*/  @P6 LDG.E R26, desc[UR8][R12.64+0x88] ;  /* 0x000088080c1a6981 */ /* 0x000ee2000c1e1900 */
[----:B------:R-:W-:-:S03]  /*04a0*/  @P1 LOP3.LUT R6, R6, R23, RZ, 0x3c, !PT ;  /* 0x0000001706061212 */ /* 0x000fc600078e3cff */
[----:B------:R-:W3:Y:S01]  /*04b0*/  @P2 LDG.E R23, desc[UR8][R12.64+0x34] ;  /* 0x000034080c172981 */ /* 0x000ee2000c1e1900 */
[----:B--2---:R-:W-:-:S03]  /*04c0*/  @P1 LOP3.LUT R5, R5, R24, RZ, 0x3c, !PT ;  /* 0x0000001805051212 */ /* 0x004fc600078e3cff */
[----:B------:R-:W2:Y:S01]  /*04d0*/  @P2 LDG.E R24, desc[UR8][R12.64+0x30] ;  /* 0x000030080c182981 */ /* 0x000ea2000c1e1900 */
[----:B----4-:R-:W-:-:S03]  /*04e0*/  @P1 LOP3.LUT R3, R3, R20, RZ, 0x3c, !PT ;  /* 0x0000001403031212 */ /* 0x010fc600078e3cff */
[----:B------:R-:W4:Y:S01]  /*04f0*/  @P2 LDG.E R20, desc[UR8][R12.64+0x28] ;  /* 0x000028080c142981 */ /* 0x000f22000c1e1900 */
[----:B---3--:R-:W-:-:S03]  /*0500*/  @P1 LOP3.LUT R4, R4, R19, RZ, 0x3c, !PT ;  /* 0x0000001304041212 */ /* 0x008fc600078e3cff */
        /* <DEDUP_REMOVED lines=21> */
[----:B------:R-:W-:Y:S02]  /*0660*/  @P4 LOP3.LUT R4, R4, R25, RZ, 0x3c, !PT ;  /* 0x0000001904044212 */ /* 0x000fe400078e3cff */
[----:B------:R-:W-:Y:S01]  /*0670*/  LOP3.LUT P0, RZ, R22, 0x80, RZ, 0xc0, !PT ;  /* 0x0000008016ff7812 */ /* 0x000fe2000780c0ff */
        /* <DEDUP_REMOVED lines=20> */
[----:B------:R-:W-:Y:S02]  /*07c0*/  @P0 LOP3.LUT R7, R7, R26, RZ, 0x3c, !PT ;  /* 0x0000001a07070212 */ /* 0x000fe400078e3cff */
[----:B------:R-:W-:Y:S02]  /*07d0*/  @P0 LOP3.LUT R6, R6, R23, RZ, 0x3c, !PT ;  /* 0x0000001706060212 */ /* 0x000fe400078e3cff */
[----:B--2---:R-:W-:Y:S02]  /*07e0*/  @P0 LOP3.LUT R5, R5, R24, RZ, 0x3c, !PT ;  /* 0x0000001805050212 */ /* 0x004fe400078e3cff */
[----:B----4-:R-:W-:Y:S02]  /*07f0*/  @P0 LOP3.LUT R3, R3, R20, RZ, 0x3c, !PT ;  /* 0x0000001403030212 */ /* 0x010fe400078e3cff */
[----:B---3--:R-:W-:-:S02]  /*0800*/  @P0 LOP3.LUT R4, R4, R19, RZ, 0x3c, !PT ;  /* 0x0000001304040212 */ /* 0x008fc400078e3cff */
[----:B------:R-:W-:-:S13]  /*0810*/  R2P PR, R22.B1, 0x7f ;  /* 0x0000007f16007804 */ /* 0x000fda0000001000 */
[----:B------:R-:W2:Y:S04]  /*0820*/  @P0 LDG.E R26, desc[UR8][R12.64+0xb0] ;  /* 0x0000b0080c1a0981 */ /* 0x000ea8000c1e1900 */
[----:B------:R-:W3:Y:S04]  /*0830*/  @P1 LDG.E R28, desc[UR8][R12.64+0xc4] ;  /* 0x0000c4080c1c1981 */ /* 0x000ee8000c1e1900 */
[----:B------:R-:W4:Y:S04]  /*0840*/  @P2 LDG.E R19, desc[UR8][R12.64+0xd8] ;  /* 0x0000d8080c132981 */ /* 0x000f28000c1e1900 */
[----:B------:R-:W4:Y:S04]  /*0850*/  @P0 LDG.E R24, desc[UR8][R12.64+0xa0] ;  /* 0x0000a0080c180981 */ /* 0x000f28000c1e1900 */
[----:B------:R-:W4:Y:S04]  /*0860*/  @P0 LDG.E R23, desc[UR8][R12.64+0xac] ;  /* 0x0000ac080c170981 */ /* 0x000f28000c1e1900 */
[----:B------:R-:W4:Y:S04]  /*0870*/  @P3 LDG.E R20, desc[UR8][R12.64+0xec] ;  /* 0x0000ec080c143981 */ /* 0x000f28000c1e1900 */
[----:B------:R-:W4:Y:S01]  /*0880*/  @P2 LDG.E R25, desc[UR8][R12.64+0xd4] ;  /* 0x0000d4080c192981 */ /* 0x000f22000c1e1900 */
[----:B--2---:R-:W-:-:S03]  /*0890*/  @P0 LOP3.LUT R7, R7, R26, RZ, 0x3c, !PT ;  /* 0x0000001a07070212 */ /* 0x004fc600078e3cff */
[----:B------:R-:W2:Y:S01]  /*08a0*/  @P4 LDG.E R26, desc[UR8][R12.64+0x100] ;  /* 0x000100080c1a4981 */ /* 0x000ea2000c1e1900 */
[----:B---3--:R-:W-:-:S03]  /*08b0*/  @P1 LOP3.LUT R7, R7, R28, RZ, 0x3c, !PT ;  /* 0x0000001c07071212 */ /* 0x008fc600078e3cff */
[----:B------:R-:W3:Y:S01]  /*08c0*/  @P6 LDG.E R28, desc[UR8][R12.64+0x128] ;  /* 0x000128080c1c6981 */ /* 0x000ee2000c1e1900 */
[----:B----4-:R-:W-:-:S03]  /*08d0*/  @P2 LOP3.LUT R7, R7, R19, RZ, 0x3c, !PT ;  /* 0x0000001307072212 */ /* 0x010fc600078e3cff */
[----:B------:R-:W4:Y:S01]  /*08e0*/  @P0 LDG.E R19, desc[UR8][R12.64+0xa4] ;  /* 0x0000a4080c130981 */ /* 0x000f22000c1e1900 */
[----:B------:R-:W-:-:S03]  /*08f0*/  @P0 LOP3.LUT R3, R3, R24, RZ, 0x3c, !PT ;  /* 0x0000001803030212 */ /* 0x000fc600078e3cff */
[----:B------:R-:W2:Y:S01]  /*0900*/  @P0 LDG.E R24, desc[UR8][R12.64+0xa8] ;  /* 0x0000a8080c180981 */ /* 0x000ea2000c1e1900 */
[----:B------:R-:W-:-:S03]  /*0910*/  @P0 LOP3.LUT R6, R6, R23, RZ, 0x3c, !PT ;  /* 0x0000001706060212 */ /* 0x000fc600078e3cff */
[----:B------:R-:W3:Y:S01]  /*0920*/  @P1 LDG.E R23, desc[UR8][R12.64+0xb8] ;  /* 0x0000b8080c171981 */ /* 0x000ee2000c1e1900 */
[----:B------:R-:W-:-:S03]  /*0930*/  @P3 LOP3.LUT R7, R7, R20, RZ, 0x3c, !PT ;  /* 0x0000001407073212 */ /* 0x000fc600078e3cff */
[----:B------:R-:W3:Y:S01]  /*0940*/  @P5 LDG.E R20, desc[UR8][R12.64+0x114] ;  /* 0x000114080c145981 */ /* 0x000ee2000c1e1900 */
[----:B----4-:R-:W-:-:S03]  /*0950*/  @P0 LOP3.LUT R4, R4, R19, RZ, 0x3c, !PT ;  /* 0x0000001304040212 */ /* 0x010fc600078e3cff */
[----:B------:R-:W4:Y:S01]  /*0960*/  @P1 LDG.E R19, desc[UR8][R12.64+0xc0] ;  /* 0x0000c0080c131981 */ /* 0x000f22000c1e1900 */
[----:B--2---:R-:W-:-:S03]  /*0970*/  @P0 LOP3.LUT R5, R5, R24, RZ, 0x3c, !PT ;  /* 0x0000001805050212 */ /* 0x004fc600078e3cff */
[----:B------:R-:W2:Y:S01]  /*0980*/  @P1 LDG.E R24, desc[UR8][R12.64+0xb4] ;  /* 0x0000b4080c181981 */ /* 0x000ea2000c1e1900 */
[----:B------:R-:W-:Y:S02]  /*0990*/  @P4 LOP3.LUT R7, R7, R26, RZ, 0x3c, !PT ;  /* 0x0000001a07074212 */ /* 0x000fe400078e3cff */
[----:B---3--:R-:W-:Y:S01]  /*09a0*/  @P1 LOP3.LUT R4, R4, R23, RZ, 0x3c, !PT ;  /* 0x0000001704041212 */ /* 0x008fe200078e3cff */
[----:B------:R-:W3:Y:S04]  /*09b0*/  @P1 LDG.E R26, desc[UR8][R12.64+0xbc] ;  /* 0x0000bc080c1a1981 */ /* 0x000ee8000c1e1900 */
[----:B------:R-:W3:Y:S01]  /*09c0*/  @P2 LDG.E R23, desc[UR8][R12.64+0xcc] ;  /* 0x0000cc080c172981 */ /* 0x000ee2000c1e1900 */
[----:B------:R-:W-:-:S03]  /*09d0*/  @P5 LOP3.LUT R7, R7, R20, RZ, 0x3c, !PT ;  /* 0x0000001407075212 */ /* 0x000fc600078e3cff */
[----:B------:R-:W3:Y:S01]  /*09e0*/  @P2 LDG.E R20, desc[UR8][R12.64+0xc8] ;  /* 0x0000c8080c142981 */ /* 0x000ee2000c1e1900 */
[----:B------:R-:W-:-:S03]  /*09f0*/  LOP3.LUT P0, RZ, R22, 0x8000, RZ, 0xc0, !PT ;  /* 0x0000800016ff7812 */ /* 0x000fc6000780c0ff */
[----:B------:R-:W3:Y:S01]  /*0a00*/  @P2 LDG.E R22, desc[UR8][R12.64+0xd0] ;  /* 0x0000d0080c162981 */ /* 0x000ee2000c1e1900 */
[----:B----4-:R-:W-:-:S03]  /*0a10*/  @P1 LOP3.LUT R6, R6, R19, RZ, 0x3c, !PT ;  /* 0x0000001306061212 */ /* 0x010fc600078e3cff */
[----:B------:R-:W4:Y:S01]  /*0a20*/  @P3 LDG.E R19, desc[UR8][R12.64+0xe0] ;  /* 0x0000e0080c133981 */ /* 0x000f22000c1e1900 */
[----:B--2---:R-:W-:-:S03]  /*0a30*/  @P1 LOP3.LUT R3, R3, R24, RZ, 0x3c, !PT ;  /* 0x0000001803031212 */ /* 0x004fc600078e3cff */
[----:B------:R-:W2:Y:S01]  /*0a40*/  @P3 LDG.E R24, desc[UR8][R12.64+0xdc] ;  /* 0x0000dc080c183981 */ /* 0x000ea2000c1e1900 */
[----:B---3--:R-:W-:Y:S02]  /*0a50*/  @P1 LOP3.LUT R5, R5, R26, RZ, 0x3c, !PT ;  /* 0x0000001a05051212 */ /* 0x008fe400078e3cff */
[----:B------:R-:W-:Y:S01]  /*0a60*/  @P2 LOP3.LUT R4, R4, R23, RZ, 0x3c, !PT ;  /* 0x0000001704042212 */ /* 0x000fe200078e3cff */
[----:B------:R-:W3:Y:S04]  /*0a70*/  @P0 LDG.E R26, desc[UR8][R12.64+0x13c] ;  /* 0x00013c080c1a0981 */ /* 0x000ee8000c1e1900 */
[----:B------:R-:W3:Y:S01]  /*0a80*/  @P3 LDG.E R23, desc[UR8][R12.64+0xe8] ;  /* 0x0000e8080c173981 */ /* 0x000ee2000c1e1900 */
[----:B------:R-:W-:-:S03]  /*0a90*/  @P2 LOP3.LUT R3, R3, R20, RZ, 0x3c, !PT ;  /* 0x0000001403032212 */ /* 0x000fc600078e3cff */
[----:B------:R-:W3:Y:S01]  /*0aa0*/  @P3 LDG.E R20, desc[UR8][R12.64+0xe4] ;  /* 0x0000e4080c143981 */ /* 0x000ee2000c1e1900 */
[----:B------:R-:W-:Y:S02]  /*0ab0*/  @P2 LOP3.LUT R5, R5, R22, RZ, 0x3c, !PT ;  /* 0x0000001605052212 */ /* 0x000fe400078e3cff */
[----:B------:R-:W-:Y:S01]  /*0ac0*/  @P2 LOP3.LUT R6, R6, R25, RZ, 0x3c, !PT ;  /* 0x0000001906062212 */ /* 0x000fe200078e3cff */
[----:B------:R-:W3:Y:S04]  /*0ad0*/  @P4 LDG.E R22, desc[UR8][R12.64+0xf0] ;  /* 0x0000f0080c164981 */ /* 0x000ee8000c1e1900 */
[----:B------:R-:W3:Y:S01]  /*0ae0*/  @P4 LDG.E R25, desc[UR8][R12.64+0xf4] ;  /* 0x0000f4080c194981 */ /* 0x000ee2000c1e1900 */
[----:B----4-:R-:W-:-:S03]  /*0af0*/  @P3 LOP3.LUT R4, R4, R19, RZ, 0x3c, !PT ;  /* 0x0000001304043212 */ /* 0x010fc600078e3cff */
[----:B------:R-:W4:Y:S01]  /*0b00*/  @P4 LDG.E R19, desc[UR8][R12.64+0xfc] ;  /* 0x0000fc080c134981 */ /* 0x000f22000c1e1900 */
[----:B--2---:R-:W-:-:S03]  /*0b10*/  @P3 LOP3.LUT R3, R3, R24, RZ, 0x3c, !PT ;  /* 0x0000001803033212 */ /* 0x004fc600078e3cff */
[----:B------:R-:W2:Y:S01]  /*0b20*/  @P4 LDG.E R24, desc[UR8][R12.64+0xf8] ;  /* 0x0000f8080c184981 */ /* 0x000ea2000c1e1900 */
[----:B---3--:R-:W-:-:S03]  /*0b30*/  @P3 LOP3.LUT R6, R6, R23, RZ, 0x3c, !PT ;  /* 0x0000001706063212 */ /* 0x008fc600078e3cff */
[----:B------:R-:W3:Y:S01]  /*0b40*/  @P5 LDG.E R23, desc[UR8][R12.64+0x108] ;  /* 0x000108080c175981 */ /* 0x000ee2000c1e1900 */
[----:B------:R-:W-:-:S03]  /*0b50*/  @P3 LOP3.LUT R5, R5, R20, RZ, 0x3c, !PT ;  /* 0x0000001405053212 */ /* 0x000fc600078e3cff */
[----:B------:R-:W3:Y:S01]  /*0b60*/  @P5 LDG.E R20, desc[UR8][R12.64+0x104] ;  /* 0x000104080c145981 */ /* 0x000ee2000c1e1900 */
        /* <DEDUP_REMOVED lines=20> */
[----:B------:R-:W-:-:S04]  /*0cb0*/  UIADD3 UR4, UPT, UPT, UR4, 0x10, URZ ;  /* 0x0000001004047890 */ /* 0x000fc8000fffe0ff */
[----:B------:R-:W-:Y:S01]  /*0cc0*/  UISETP.NE.AND UP0, UPT, UR4, 0x20, UPT ;  /* 0x000000200400788c */ /* 0x000fe2000bf05270 */
[----:B------:R-:W-:Y:S02]  /*0cd0*/  @P6 LOP3.LUT R7, R7, R28, RZ, 0x3c, !PT ;  /* 0x0000001c07076212 */ /* 0x000fe400078e3cff */
[----:B---3--:R-:W-:Y:S02]  /*0ce0*/  @P0 LOP3.LUT R4, R4, R23, RZ, 0x3c, !PT ;  /* 0x0000001704040212 */ /* 0x008fe400078e3cff */
[----:B------:R-:W-:Y:S02]  /*0cf0*/  @P6 LOP3.LUT R5, R5, R20, RZ, 0x3c, !PT ;  /* 0x0000001405056212 */ /* 0x000fe400078e3cff */
[----:B------:R-:W-:Y:S02]  /*0d00*/  @P0 LOP3.LUT R7, R7, R26, RZ, 0x3c, !PT ;  /* 0x0000001a07070212 */ /* 0x000fe400078e3cff */
[----:B------:R-:W-:Y:S02]  /*0d10*/  @P0 LOP3.LUT R3, R3, R22, RZ, 0x3c, !PT ;  /* 0x0000001603030212 */ /* 0x000fe400078e3cff */
[----:B----4-:R-:W-:-:S02]  /*0d20*/  @P6 LOP3.LUT R6, R6, R19, RZ, 0x3c, !PT ;  /* 0x0000001306066212 */ /* 0x010fc400078e3cff */
[----:B--2---:R-:W-:Y:S02]  /*0d30*/  @P0 LOP3.LUT R5, R5, R24, RZ, 0x3c, !PT ;  /* 0x0000001805050212 */ /* 0x004fe400078e3cff */
[----:B------:R-:W-:Y:S01]  /*0d40*/  @P0 LOP3.LUT R6, R6, R25, RZ, 0x3c, !PT ;  /* 0x0000001906060212 */ /* 0x000fe200078e3cff */
[----:B------:R-:W-:Y:S06]  /*0d50*/  BRA.U UP0, `(.L_x_4) ;  /* 0xfffffff5004c7547 */ /* 0x000fec000b83ffff */
[----:B------:R-:W-:-:S05]  /*0d60*/  VIADD R16, R16, 0x1 ;  /* 0x0000000110107836 */ /* 0x000fca0000000000 */
[----:B------:R-:W-:-:S13]  /*0d70*/  ISETP.NE.AND P0, PT, R16, 0x5, PT ;  /* 0x000000051000780c */ /* 0x000fda0003f05270 */
[----:B------:R-:W-:Y:S05]  /*0d80*/  @P0 BRA `(.L_x_5) ;  /* 0xfffffff400300947 */ /* 0x000fea000383ffff */
[----:B------:R0:W-:Y:S01]  /*0d90*/  STL [R1+0x4], R3 ;  /* 0x0000040301007387 */ /* 0x0001e20000100800 */
[----:B------:R-:W-:-:S03]  /*0da0*/  ISETP.NE.U32.AND P0, PT, R21, 0x1, PT ;  /* 0x000000011500780c */ /* 0x000fc60003f05070 */
[----:B------:R0:W-:Y:S01]  /*0db0*/  STL.64 [R1+0x8], R4 ;  /* 0x0000080401007387 */ /* 0x0001e20000100a00 */
[----:B------:R-:W-:-:S03]  /*0dc0*/  ISETP.NE.AND.EX P0, PT, RZ, RZ, PT, P0 ;  /* 0x000000ffff00720c */ /* 0x000fc60003f05300 */
[----:B------:R0:W-:Y:S10]  /*0dd0*/  STL.64 [R1+0x10], R6 ;  /* 0x0000100601007387 */ /* 0x0001f40000100a00 */
[----:B------:R-:W-:Y:S05]  /*0de0*/  @!P0 BRA `(.L_x_3) ;  /* 0x0000001800048947 */ /* 0x000fea0003800000 */
[----:B------:R-:W-:Y:S01]  /*0df0*/  UMOV UR4, URZ ;  /* 0x000000ff00047c82 */ /* 0x000fe20008000000 */
[----:B------:R-:W-:Y:S01]  /*0e00*/  UMOV UR5, URZ ;  /* 0x000000ff00057c82 */ /* 0x000fe20008000000 */
[----:B------:R-:W-:Y:S02]  /*0e10*/  IMAD.MOV.U32 R16, RZ, RZ, RZ ;  /* 0x000000ffff107224 */ /* 0x000fe400078e00ff */
[----:B0-----:R-:W-:Y:S02]  /*0e20*/  IMAD.MOV.U32 R3, RZ, RZ, RZ ;  /* 0x000000ffff037224 */ /* 0x001fe400078e00ff */
[----:B------:R-:W-:Y:S02]  /*0e30*/  IMAD.U32 R7, RZ, RZ, UR4 ;  /* 0x00000004ff077e24 */ /* 0x000fe4000f8e00ff */
[----:B------:R-:W-:Y:S02]  /*0e40*/  IMAD.U32 R6, RZ, RZ, UR5 ;  /* 0x00000005ff067e24 */ /* 0x000fe4000f8e00ff */
[----:B------:R-:W-:-:S02]  /*0e50*/  IMAD.U32 R5, RZ, RZ, UR4 ;  /* 0x00000004ff057e24 */ /* 0x000fc4000f8e00ff */
[----:B------:R-:W-:-:S07]  /*0e60*/  IMAD.U32 R4, RZ, RZ, UR5 ;  /* 0x00000005ff047e24 */ /* 0x000fce000f8e00ff */
.L_x_7:
[----:B------:R-:W-:-:S06]  /*0e70*/  IMAD R17, R16, 0x4, R1 ;  /* 0x0000000410117824 */ /* 0x000fcc00078e0201 */
[----:B------:R-:W5:Y:S01]  /*0e80*/  LDL R17, [R17+0x4] ;  /* 0x0000040011117983 */ /* 0x000f620000100800 */
[----:B------:R-:W-:Y:S01]  /*0e90*/  IMAD.SHL.U32 R18, R16, 0x20, RZ ;  /* 0x0000002010127824 */ /* 0x000fe200078e00ff */
[----:B------:R-:W-:-:S06]  /*0ea0*/  UMOV UR4, URZ ;  /* 0x000000ff00047c82 */ /* 0x000fcc0008000000 */
.L_x_6:
        /* <DEDUP_REMOVED lines=181> */
[----:B------:R-:W-:Y:S05]  /*1a00*/  @P0 BRA `(.L_x_3) ;  /* 0x0000000800fc0947 */ /* 0x000fea0003800000 */
[----:B------:R-:W-:Y:S01]  /*1a10*/  UMOV UR4, URZ ;  /* 0x000000ff00047c82 */ /* 0x000fe20008000000 */
[----:B------:R-:W-:Y:S01]  /*1a20*/  UMOV UR5, URZ ;  /* 0x000000ff00057c82 */ /* 0x000fe20008000000 */
[----:B------:R-:W-:Y:S02]  /*1a30*/  IMAD.MOV.U32 R16, RZ, RZ, RZ ;  /* 0x000000ffff107224 */ /* 0x000fe400078e00ff */
[----:B-1----:R-:W-:Y:S02]  /*1a40*/  IMAD.MOV.U32 R3, RZ, RZ, RZ ;  /* 0x000000ffff037224 */ /* 0x002fe400078e00ff */
[----:B------:R-:W-:Y:S02]  /*1a50*/  IMAD.U32 R7, RZ, RZ, UR4 ;  /* 0x00000004ff077e24 */ /* 0x000fe4000f8e00ff */
[----:B------:R-:W-:Y:S02]  /*1a60*/  IMAD.U32 R6, RZ, RZ, UR5 ;  /* 0x00000005ff067e24 */ /* 0x000fe4000f8e00ff */
[----:B------:R-:W-:-:S02]  /*1a70*/  IMAD.U32 R5, RZ, RZ, UR4 ;  /* 0x00000004ff057e24 */ /* 0x000fc4000f8e00ff */
[----:B------:R-:W-:-:S07]  /*1a80*/  IMAD.U32 R4, RZ, RZ, UR5 ;  /* 0x00000005ff047e24 */ /* 0x000fce000f8e00ff */
.L_x_9:
[----:B------:R-:W-:-:S06]  /*1a90*/  IMAD R17, R16, 0x4, R1 ;  /* 0x0000000410117824 */ /* 0x000fcc00078e0201 */
[----:B------:R-:W5:Y:S01]  /*1aa0*/  LDL R17, [R17+0x4] ;  /* 0x0000040011117983 */ /* 0x000f620000100800 */
[----:B------:R-:W-:Y:S01]  /*1ab0*/  IMAD.SHL.U32 R18, R16, 0x20, RZ ;  /* 0x0000002010127824 */ /* 0x000fe200078e00ff */
[----:B------:R-:W-:-:S06]  /*1ac0*/  UMOV UR4, URZ ;  /* 0x000000ff00047c82 */ /* 0x000fcc0008000000 */
.L_x_8:
        /* <DEDUP_REMOVED lines=10> */
[----:B------:R-:W4:Y:S04]  /*1b70*/  @P3 LDG.E R26, desc[UR8][R12.64+0x4c] ;  /* 0x00004c080c1a3981 */ /* 0x000f28000c1e1900 */
[----:B------:R-:W4:Y:S04]  /*1b80*/  @!P0 LDG.E R19, desc[UR8][R12.64+0x4] ;  /* 0x000004080c138981 */ /* 0x000f28000c1e1900 */
[----:B------:R-:W4:Y:S04]  /*1b90*/  @!P0 LDG.E R21, desc[UR8][R12.64+0xc] ;  /* 0x00000c080c158981 */ /* 0x000f28000c1e1900 */
[----:B------:R-:W4:Y:S01]  /*1ba0*/  @P3 LDG.E R25, desc[UR8][R12.64+0x40] ;  /* 0x000040080c193981 */ /* 0x000f22000c1e1900 */
[----:B--2---:R-:W-:-:S03]  /*1bb0*/  @!P0 LOP3.LUT R7, R7, R20, RZ, 0x3c, !PT ;  /* 0x0000001407078212 */ /* 0x004fc600078e3cff */
[----:B------:R-:W2:Y:S01]  /*1bc0*/  @!P0 LDG.E R20, desc[UR8][R12.64] ;  /* 0x000000080c148981 */ /* 0x000ea2000c1e1900 */
[----:B---3--:R-:W-:-:S03]  /*1bd0*/  @P1 LOP3.LUT R7, R7, R22, RZ, 0x3c, !PT ;  /* 0x0000001607071212 */ /* 0x008fc600078e3cff */
[----:B------:R-:W3:Y:S01]  /*1be0*/  @!P0 LDG.E R22, desc[UR8][R12.64+0x8] ;  /* 0x000008080c168981 */ /* 0x000ee2000c1e1900 */
[----:B----4-:R-:W-:-:S03]  /*1bf0*/  @P2 LOP3.LUT R7, R7, R24, RZ, 0x3c, !PT ;  /* 0x0000001807072212 */ /* 0x010fc600078e3cff */
[----:B------:R-:W4:Y:S01]  /*1c00*/  @P4 LDG.E R24, desc[UR8][R12.64+0x60] ;  /* 0x000060080c184981 */ /* 0x000f22000c1e1900 */
[----:B------:R-:W-:-:S03]  /*1c10*/  @P3 LOP3.LUT R7, R7, R26, RZ, 0x3c, !PT ;  /* 0x0000001a07073212 */ /* 0x000fc600078e3cff */
[----:B------:R-:W4:Y:S01]  /*1c20*/  @P5 LDG.E R26, desc[UR8][R12.64+0x74] ;  /* 0x000074080c1a5981 */ /* 0x000f22000c1e1900 */
[----:B------:R-:W-:-:S03]  /*1c30*/  @!P0 LOP3.LUT R4, R4, R19, RZ, 0x3c, !PT ;  /* 0x0000001304048212 */ /* 0x000fc600078e3cff */
[----:B------:R-:W4:Y:S01]  /*1c40*/  @P1 LDG.E R19, desc[UR8][R12.64+0x18] ;  /* 0x000018080c131981 */ /* 0x000f22000c1e1900 */
[----:B------:R-:W-:-:S03]  /*1c50*/  @!P0 LOP3.LUT R6, R6, R21, RZ, 0x3c, !PT ;  /* 0x0000001506068212 */ /* 0x000fc600078e3cff */
[----:B------:R-:W4:Y:S01]  /*1c60*/  @P1 LDG.E R21, desc[UR8][R12.64+0x20] ;  /* 0x000020080c151981 */ /* 0x000f22000c1e1900 */
[----:B--2---:R-:W-:-:S03]  /*1c70*/  @!P0 LOP3.LUT R3, R3, R20, RZ, 0x3c, !PT ;  /* 0x0000001403038212 */ /* 0x004fc600078e3cff */
[----:B------:R-:W2:Y:S01]  /*1c80*/  @P1 LDG.E R20, desc[UR8][R12.64+0x14] ;  /* 0x000014080c141981 */ /* 0x000ea2000c1e1900 */
[----:B---3--:R-:W-:-:S03]  /*1c90*/  @!P0 LOP3.LUT R5, R5, R22, RZ, 0x3c, !PT ;  /* 0x0000001605058212 */ /* 0x008fc600078e3cff */
[----:B------:R-:W3:Y:S01]  /*1ca0*/  @P1 LDG.E R22, desc[UR8][R12.64+0x1c] ;  /* 0x00001c080c161981 */ /* 0x000ee2000c1e1900 */
[----:B----4-:R-:W-:-:S03]  /*1cb0*/  @P4 LOP3.LUT R7, R7, R24, RZ, 0x3c, !PT ;  /* 0x0000001807074212 */ /* 0x010fc600078e3cff */
[----:B------:R-:W4:Y:S01]  /*1cc0*/  @P2 LDG.E R24, desc[UR8][R12.64+0x28] ;  /* 0x000028080c182981 */ /* 0x000f22000c1e1900 */
[----:B------:R-:W-:-:S03]  /*1cd0*/  @P1 LOP3.LUT R4, R4, R19, RZ, 0x3c, !PT ;  /* 0x0000001304041212 */ /* 0x000fc600078e3cff */
[----:B------:R-:W4:Y:S01]  /*1ce0*/  @P2 LDG.E R19, desc[UR8][R12.64+0x2c] ;  /* 0x00002c080c132981 */ /* 0x000f22000c1e1900 */
[----:B------:R-:W-:-:S03]  /*1cf0*/  @P1 LOP3.LUT R6, R6, R21, RZ, 0x3c, !PT ;  /* 0x0000001506061212 */ /* 0x000fc600078e3cff */
        /* <DEDUP_REMOVED lines=8> */
[----:B------:R-:W4:Y:S01]  /*1d80*/  @P3 LDG.E R19, desc[UR8][R12.64+0x48] ;  /* 0x000048080c133981 */ /* 0x000f22000c1e1900 */
[----:B------:R-:W-:Y:S02]  /*1d90*/  @P2 LOP3.LUT R6, R6, R21, RZ, 0x3c, !PT ;  /* 0x0000001506062212 */ /* 0x000fe400078e3cff */
[----:B------:R-:W-:Y:S01]  /*1da0*/  @P3 LOP3.LUT R4, R4, R25, RZ, 0x3c, !PT ;  /* 0x0000001904043212 */ /* 0x000fe200078e3cff */
        /* <DEDUP_REMOVED lines=20> */
[----:B------:R-:W-:Y:S02]  /*1ef0*/  LOP3.LUT P0, RZ, R23, 0x80, RZ, 0xc0, !PT ;  /* 0x0000008017ff7812 */ /* 0x000fe4000780c0ff */
[----:B------:R-:W-:Y:S02]  /*1f00*/  @P5 LOP3.LUT R7, R7, R26, RZ, 0x3c, !PT ;  /* 0x0000001a07075212 */ /* 0x000fe400078e3cff */
[----:B------:R-:W4:Y:S01]  /*1f10*/  @P6 LDG.E R26, desc[UR8][R12.64+0x88] ;  /* 0x000088080c1a6981 */ /* 0x000f22000c1e1900 */
[----:B------:R-:W-:-:S03]  /*1f20*/  @P5 LOP3.LUT R4, R4, R19, RZ, 0x3c, !PT ;  /* 0x0000001304045212 */ /* 0x000fc600078e3cff */
[----:B------:R-:W4:Y:S01]  /*1f30*/  @P6 LDG.E R19, desc[UR8][R12.64+0x84] ;  /* 0x000084080c136981 */ /* 0x000f22000c1e1900 */
[----:B------:R-:W-:-:S04]  /*1f40*/  @P5 LOP3.LUT R6, R6, R21, RZ, 0x3c, !PT ;  /* 0x0000001506065212 */ /* 0x000fc800078e3cff */
        /* <DEDUP_REMOVED lines=9> */
[----:B------:R-:W-:Y:S02]  /*1fe0*/  @P6 LOP3.LUT R7, R7, R26, RZ, 0x3c, !PT ;  /* 0x0000001a07076212 */ /* 0x000fe400078e3cff */
[----:B------:R-:W-:Y:S02]  /*1ff0*/  @P6 LOP3.LUT R6, R6, R19, RZ, 0x3c, !PT ;  /* 0x0000001306066212 */ /* 0x000fe400078e3cff */
[----:B------:R-:W-:Y:S02]  /*2000*/  @P0 LOP3.LUT R4, R4, R21, RZ, 0x3c, !PT ;  /* 0x0000001504040212 */ /* 0x000fe400078e3cff */
[----:B------:R-:W-:Y:S02]  /*2010*/  @P0 LOP3.LUT R6, R6, R25, RZ, 0x3c, !PT ;  /* 0x0000001906060212 */ /* 0x000fe400078e3cff */
[----:B--2---:R-:W-:Y:S02]  /*2020*/  @P0 LOP3.LUT R3, R3, R20, RZ, 0x3c, !PT ;  /* 0x0000001403030212 */ /* 0x004fe400078e3cff */
[----:B---3--:R-:W-:-:S02]  /*2030*/  @P0 LOP3.LUT R5, R5, R22, RZ, 0x3c, !PT ;  /* 0x0000001605050212 */ /* 0x008fc400078e3cff */
[----:B----4-:R-:W-:Y:S02]  /*2040*/  @P0 LOP3.LUT R7, R7, R24, RZ, 0x3c, !PT ;  /* 0x0000001807070212 */ /* 0x010fe400078e3cff */
[----:B------:R-:W-:-:S13]  /*2050*/  R2P PR, R23.B1, 0x7f ;  /* 0x0000007f17007804 */ /* 0x000fda0000001000 */
[----:B------:R-:W2:Y:S04]  /*2060*/  @P0 LDG.E R24, desc[UR8][R12.64+0xb0] ;  /* 0x0000b0080c180981 */ /* 0x000ea8000c1e1900 */
[----:B------:R-:W3:Y:S04]  /*2070*/  @P0 LDG.E R22, desc[UR8][R12.64+0xa0] ;  /* 0x0000a0080c160981 */ /* 0x000ee8000c1e1900 */
[----:B------:R-:W4:Y:S04]  /*2080*/  @P1 LDG.E R26, desc[UR8][R12.64+0xc4] ;  /* 0x0000c4080c1a1981 */ /* 0x000f28000c1e1900 */
        /* <DEDUP_REMOVED lines=11> */
[----:B------:R-:W-:-:S04]  /*2140*/  @P2 LOP3.LUT R7, R7, R28, RZ, 0x3c, !PT ;  /* 0x0000001c07072212 */ /* 0x000fc800078e3cff */
[----:B------:R-:W-:Y:S02]  /*2150*/  @P3 LOP3.LUT R7, R7, R20, RZ, 0x3c, !PT ;  /* 0x0000001407073212 */ /* 0x000fe400078e3cff */
        /* <DEDUP_REMOVED lines=9> */
[----:B------:R-:W-:Y:S02]  /*21f0*/  LOP3.LUT P0, RZ, R23, 0x8000, RZ, 0xc0, !PT ;  /* 0x0000800017ff7812 */ /* 0x000fe4000780c0ff */
[----:B----4-:R-:W-:Y:S01]  /*2200*/  @P5 LOP3.LUT R7, R7, R26, RZ, 0x3c, !PT ;  /* 0x0000001a07075212 */ /* 0x010fe200078e3cff */
[----:B------:R-:W4:Y:S04]  /*2210*/  @P2 LDG.E R23, desc[UR8][R12.64+0xcc] ;  /* 0x0000cc080c172981 */ /* 0x000f28000c1e1900 */
        /* <DEDUP_REMOVED lines=39> */
[----:B------:R-:W-:Y:S02]  /*2490*/  @P6 LOP3.LUT R3, R3, R20, RZ, 0x3c, !PT ;  /* 0x0000001403036212 */ /* 0x000fe400078e3cff */
[----:B----4-:R-:W-:Y:S01]  /*24a0*/  @P5 LOP3.LUT R4, R4, R23, RZ, 0x3c, !PT ;  /* 0x0000001704045212 */ /* 0x010fe200078e3cff */
[----:B------:R-:W4:Y:S01]  /*24b0*/  @P0 LDG.E R20, desc[UR8][R12.64+0x134] ;  /* 0x000134080c140981 */ /* 0x000f22000c1e1900 */
[----:B------:R-:W-:-:S03]  /*24c0*/  @P5 LOP3.LUT R5, R5, R26, RZ, 0x3c, !PT ;  /* 0x0000001a05055212 */ /* 0x000fc600078e3cff */
[----:B------:R-:W4:Y:S04]  /*24d0*/  @P0 LDG.E R23, desc[UR8][R12.64+0x130] ;  /* 0x000130080c170981 */ /* 0x000f28000c1e1900 */
[----:B------:R-:W4:Y:S01]  /*24e0*/  @P0 LDG.E R26, desc[UR8][R12.64+0x13c] ;  /* 0x00013c080c1a0981 */ /* 0x000f22000c1e1900 */
[----:B------:R-:W-:-:S04]  /*24f0*/  UIADD3 UR4, UPT, UPT, UR4, 0x10, URZ ;  /* 0x0000001004047890 */ /* 0x000fc8000fffe0ff */
[----:B------:R-:W-:Y:S01]  /*2500*/  UISETP.NE.AND UP0, UPT, UR4, 0x20, UPT ;  /* 0x000000200400788c */ /* 0x000fe2000bf05270 */
[----:B------:R-:W-:Y:S02]  /*2510*/  @P6 LOP3.LUT R4, R4, R19, RZ, 0x3c, !PT ;  /* 0x0000001304046212 */ /* 0x000fe400078e3cff */
[----:B------:R-:W-:-:S04]  /*2520*/  @P6 LOP3.LUT R6, R6, R21, RZ, 0x3c, !PT ;  /* 0x0000001506066212 */ /* 0x000fc800078e3cff */
[----:B------:R-:W-:Y:S02]  /*2530*/  @P0 LOP3.LUT R6, R6, R25, RZ, 0x3c, !PT ;  /* 0x0000001906060212 */ /* 0x000fe400078e3cff */
[----:B--2---:R-:W-:Y:S02]  /*2540*/  @P0 LOP3.LUT R3, R3, R24, RZ, 0x3c, !PT ;  /* 0x0000001803030212 */ /* 0x004fe400078e3cff */
[----:B---3--:R-:W-:-:S04]  /*2550*/  @P6 LOP3.LUT R5, R5, R22, RZ, 0x3c, !PT ;  /* 0x0000001605056212 */ /* 0x008fc800078e3cff */
[----:B----4-:R-:W-:Y:S02]  /*2560*/  @P0 LOP3.LUT R5, R5, R20, RZ, 0x3c, !PT ;  /* 0x0000001405050212 */ /* 0x010fe400078e3cff */
[----:B------:R-:W-:Y:S02]  /*2570*/  @P0 LOP3.LUT R4, R4, R23, RZ, 0x3c, !PT ;  /* 0x0000001704040212 */ /* 0x000fe400078e3cff */
[----:B------:R-:W-:Y:S01]  /*2580*/  @P0 LOP3.LUT R7, R7, R26, RZ, 0x3c, !PT ;  /* 0x0000001a07070212 */ /* 0x000fe200078e3cff */
[----:B------:R-:W-:Y:S06]  /*2590*/  BRA.U UP0, `(.L_x_8) ;  /* 0xfffffff5004c7547 */ /* 0x000fec000b83ffff */
[----:B------:R-:W-:-:S05]  /*25a0*/  VIADD R16, R16, 0x1 ;  /* 0x0000000110107836 */ /* 0x000fca0000000000 */
[----:B------:R-:W-:-:S13]  /*25b0*/  ISETP.NE.AND P0, PT, R16, 0x5, PT ;  /* 0x000000051000780c */ /* 0x000fda0003f05270 */
[----:B------:R-:W-:Y:S05]  /*25c0*/  @P0 BRA `(.L_x_9) ;  /* 0xfffffff400300947 */ /* 0x000fea000383ffff */
[----:B------:R2:W-:Y:S04]  /*25d0*/  STL [R1+0x4], R3 ;  /* 0x0000040301007387 */ /* 0x0005e80000100800 */
[----:B------:R2:W-:Y:S04]  /*25e0*/  STL.64 [R1+0x8], R4 ;  /* 0x0000080401007387 */ /* 0x0005e80000100a00 */
[----:B------:R2:W-:Y:S02]  /*25f0*/  STL.64 [R1+0x10], R6 ;  /* 0x0000100601007387 */ /* 0x0005e40000100a00 */
.L_x_3:
[----:B------:R-:W-:Y:S05]  /*2600*/  BSYNC.RECONVERGENT B1 ;  /* 0x0000000000017941 */ /* 0x000fea0003800200 */
.L_x_2:
[----:B------:R-:W-:Y:S01]  /*2610*/  ISETP.GE.U32.AND P0, PT, R14, 0x4, PT ;  /* 0x000000040e00780c */ /* 0x000fe20003f06070 */
[----:B------:R-:W-:Y:S01]  /*2620*/  VIADD R2, R2, 0x1 ;  /* 0x0000000102027836 */ /* 0x000fe20000000000 */
[--C-:B------:R-:W-:Y:S02]  /*2630*/  SHF.R.U64 R14, R14, 0x2, R15.reuse ;  /* 0x000000020e0e7819 */ /* 0x100fe4000000120f */
[----:B------:R-:W-:Y:S02]  /*2640*/  ISETP.GE.U32.AND.EX P0, PT, R15, RZ, PT, P0 ;  /* 0x000000ff0f00720c */ /* 0x000fe40003f06100 */
[----:B------:R-:W-:-:S11]  /*2650*/  SHF.R.U32.HI R15, RZ, 0x2, R15 ;  /* 0x00000002ff0f7819 */ /* 0x000fd6000001160f */
[----:B------:R-:W-:Y:S05]  /*2660*/  @P0 BRA `(.L_x_10) ;  /* 0xffffffd800cc0947 */ /* 0x000fea000383ffff */
.L_x_1:
[----:B------:R-:W-:Y:S05]  /*2670*/  BSYNC.RECONVERGENT B0 ;  /* 0x0000000000007941 */ /* 0x000fea0003800200 */
.L_x_0:
[----:B-1----:R-:W-:Y:S01]  /*2680*/  IMAD.MOV.U32 R2, RZ, RZ, RZ ;  /* 0x000000ffff027224 */ /* 0x002fe200078e00ff */
[----:B------:R-:W-:Y:S01]  /*2690*/  UMOV UR7, 0x4d2 ;  /* 0x000004d200077882 */ /* 0x000fe20000000000 */
[----:B------:R-:W-:-:S05]  /*26a0*/  UMOV UR4, URZ ;  /* 0x000000ff00047c82 */ /* 0x000fca0008000000 */
.L_x_18:
[----:B------:R-:W-:-:S04]  /*26b0*/  ULOP3.LUT UR10, UR7, 0x3, URZ, 0xc0, !UPT ;  /* 0x00000003070a7892 */ /* 0x000fc8000f8ec0ff */
[----:B------:R-:W-:-:S04]  /*26c0*/  UISETP.NE.U32.AND UP0, UPT, UR10, URZ, UPT ;  /* 0x000000ff0a00728c */ /* 0x000fc8000bf05070 */
[----:B------:R-:W-:-:S09]  /*26d0*/  UISETP.NE.AND.EX UP0, UPT, URZ, URZ, UPT, UP0 ;  /* 0x000000ffff00728c */ /* 0x000fd2000bf05300 */
[----:B-1-34-:R-:W-:Y:S05]  /*26e0*/  BRA.U !UP0, `(.L_x_11) ;  /* 0x0000002508147547 */ /* 0x01afea000b800000 */
[----:B------:R-:W1:Y:S01]  /*26f0*/  LDC.64 R10, c[0x4][0x8] ;  /* 0x01000200ff0a7b82 */ /* 0x000e620000000a00 */
[----:B------:R-:W-:Y:S01]  /*2700*/  UMOV UR5, URZ ;  /* 0x000000ff00057c82 */ /* 0x000fe20008000000 */
[----:B------:R-:W-:Y:S01]  /*2710*/  UMOV UR6, URZ ;  /* 0x000000ff00067c82 */ /* 0x000fe20008000000 */
[----:B------:R-:W-:Y:S02]  /*2720*/  IMAD.MOV.U32 R14, RZ, RZ, RZ ;  /* 0x000000ffff0e7224 */ /* 0x000fe400078e00ff */
[----:B0-2---:R-:W-:Y:S02]  /*2730*/  IMAD.MOV.U32 R3, RZ, RZ, RZ ;  /* 0x000000ffff037224 */ /* 0x005fe400078e00ff */
[----:B------:R-:W-:Y:S02]  /*2740*/  IMAD.U32 R7, RZ, RZ, UR5 ;  /* 0x00000005ff077e24 */ /* 0x000fe4000f8e00ff */
[----:B------:R-:W-:Y:S02]  /*2750*/  IMAD.U32 R6, RZ, RZ, UR6 ;  /* 0x00000006ff067e24 */ /* 0x000fe4000f8e00ff */
[----:B------:R-:W-:-:S02]  /*2760*/  IMAD.U32 R5, RZ, RZ, UR5 ;  /* 0x00000005ff057e24 */ /* 0x000fc4000f8e00ff */
[----:B------:R-:W-:Y:S02]  /*2770*/  IMAD.U32 R4, RZ, RZ, UR6 ;  /* 0x00000006ff047e24 */ /* 0x000fe4000f8e00ff */
[----:B-1----:R-:W-:-:S07]  /*2780*/  IMAD.WIDE.U32 R10, R2, 0xc80, R10 ;  /* 0x00000c80020a7825 */ /* 0x002fce00078e000a */
.L_x_13:
[----:B------:R-:W-:-:S06]  /*2790*/  IMAD R15, R14, 0x4, R1 ;  /* 0x000000040e0f7824 */ /* 0x000fcc00078e0201 */
[----:B------:R-:W5:Y:S01]  /*27a0*/  LDL R15, [R15+0x4] ;  /* 0x000004000f0f7983 */ /* 0x000f620000100800 */
[----:B------:R-:W-:Y:S02]  /*27b0*/  IMAD.SHL.U32 R16, R14, 0x20, RZ ;  /* 0x000000200e107824 */ /* 0x000fe400078e00ff */
[----:B------:R-:W-:-:S07]  /*27c0*/  IMAD.MOV.U32 R17, RZ, RZ, RZ ;  /* 0x000000ffff117224 */ /* 0x000fce00078e00ff */
.L_x_12:
[----:B-----5:R-:W-:Y:S01]  /*27d0*/  SHF.R.U32.HI R23, RZ, R17, R15 ;  /* 0x00000011ff177219 */ /* 0x020fe2000001160f */
[----:B------:R-:W-:-:S03]  /*27e0*/  IMAD.IADD R12, R16, 0x1, R17 ;  /* 0x00000001100c7824 */ /* 0x000fc600078e0211 */
        /* <DEDUP_REMOVED lines=9> */
[----:B------:R-:W4:Y:S04]  /*2880*/  @!P0 LDG.E R21, desc[UR8][R12.64+0xc] ;  /* 0x00000c080c158981 */ /* 0x000f28000c1e1900 */
[----:B------:R-:W4:Y:S04]  /*2890*/  @P3 LDG.E R24, desc[UR8][R12.64+0x4c] ;  /* 0x00004c080c183981 */ /* 0x000f28000c1e1900 */
[----:B------:R-:W4:Y:S04]  /*28a0*/  @P2 LDG.E R25, desc[UR8][R12.64+0x2c] ;  /* 0x00002c080c192981 */ /* 0x000f28000c1e1900 */
[----:B------:R-:W4:Y:S04]  /*28b0*/  @P4 LDG.E R26, desc[UR8][R12.64+0x60] ;  /* 0x000060080c1a4981 */ /* 0x000f28000c1e1900 */
[----:B------:R-:W4:Y:S01]  /*28c0*/  @P2 LDG.E R27, desc[UR8][R12.64+0x34] ;  /* 0x000034080c1b2981 */ /* 0x000f22000c1e1900 */
[----:B--2---:R-:W-:-:S03]  /*28d0*/  @!P0 LOP3.LUT R7, R7, R18, RZ, 0x3c, !PT ;  /* 0x0000001207078212 */ /* 0x004fc600078e3cff */
[----:B------:R-:W2:Y:S01]  /*28e0*/  @!P0 LDG.E R18, desc[UR8][R12.64] ;  /* 0x000000080c128981 */ /* 0x000ea2000c1e1900 */
[----:B---3--:R-:W-:-:S03]  /*28f0*/  @P1 LOP3.LUT R7, R7, R20, RZ, 0x3c, !PT ;  /* 0x0000001407071212 */ /* 0x008fc600078e3cff */
[----:B------:R-:W3:Y:S01]  /*2900*/  @!P0 LDG.E R20, desc[UR8][R12.64+0x8] ;  /* 0x000008080c148981 */ /* 0x000ee2000c1e1900 */
[----:B----4-:R-:W-:-:S03]  /*2910*/  @P2 LOP3.LUT R7, R7, R22, RZ, 0x3c, !PT ;  /* 0x0000001607072212 */ /* 0x010fc600078e3cff */
[----:B------:R-:W4:Y:S01]  /*2920*/  @P1 LDG.E R22, desc[UR8][R12.64+0x14] ;  /* 0x000014080c161981 */ /* 0x000f22000c1e1900 */
[----:B------:R-:W-:-:S03]  /*2930*/  @!P0 LOP3.LUT R4, R4, R19, RZ, 0x3c, !PT ;  /* 0x0000001304048212 */ /* 0x000fc600078e3cff */
[----:B------:R-:W4:Y:S01]  /*2940*/  @P1 LDG.E R19, desc[UR8][R12.64+0x18] ;  /* 0x000018080c131981 */ /* 0x000f22000c1e1900 */
[----:B------:R-:W-:-:S03]  /*2950*/  @!P0 LOP3.LUT R6, R6, R21, RZ, 0x3c, !PT ;  /* 0x0000001506068212 */ /* 0x000fc600078e3cff */
[----:B------:R-:W4:Y:S01]  /*2960*/  @P1 LDG.E R21, desc[UR8][R12.64+0x20] ;  /* 0x000020080c151981 */ /* 0x000f22000c1e1900 */
[----:B------:R-:W-:-:S03]  /*2970*/  @P3 LOP3.LUT R7, R7, R24, RZ, 0x3c, !PT ;  /* 0x0000001807073212 */ /* 0x000fc600078e3cff */
        /* <DEDUP_REMOVED lines=20> */
[----:B------:R-:W-:Y:S01]  /*2ac0*/  @P2 LOP3.LUT R6, R6, R27, RZ, 0x3c, !PT ;  /* 0x0000001b06062212 */ /* 0x000fe200078e3cff */
[----:B------:R-:W4:Y:S01]  /*2ad0*/  @P6 LDG.E R26, desc[UR8][R12.64+0x88] ;  /* 0x000088080c1a6981 */ /* 0x000f22000c1e1900 */
[----:B------:R-:W-:Y:S02]  /*2ae0*/  @P5 LOP3.LUT R7, R7, R24, RZ, 0x3c, !PT ;  /* 0x0000001807075212 */ /* 0x000fe400078e3cff */
[----:B------:R-:W-:Y:S01]  /*2af0*/  @P3 LOP3.LUT R4, R4, R19, RZ, 0x3c, !PT ;  /* 0x0000001304043212 */ /* 0x000fe200078e3cff */
[----:B------:R-:W4:Y:S01]  /*2b00*/  @P4 LDG.E R24, desc[UR8][R12.64+0x58] ;  /* 0x000058080c184981 */ /* 0x000f22000c1e1900 */
[----:B------:R-:W-:-:S03]  /*2b10*/  @P3 LOP3.LUT R6, R6, R21, RZ, 0x3c, !PT ;  /* 0x0000001506063212 */ /* 0x000fc600078e3cff */
[----:B------:R-:W4:Y:S01]  /*2b20*/  @P4 LDG.E R19, desc[UR8][R12.64+0x5c] ;  /* 0x00005c080c134981 */ /* 0x000f22000c1e1900 */
[----:B------:R-:W-:-:S03]  /*2b30*/  @P4 LOP3.LUT R4, R4, R25, RZ, 0x3c, !PT ;  /* 0x0000001904044212 */ /* 0x000fc600078e3cff */
[----:B------:R-:W4:Y:S04]  /*2b40*/  @P5 LDG.E R21, desc[UR8][R12.64+0x68] ;  /* 0x000068080c155981 */ /* 0x000f28000c1e1900 */
[----:B------:R-:W4:Y:S01]  /*2b50*/  @P5 LDG.E R25, desc[UR8][R12.64+0x70] ;  /* 0x000070080c195981 */ /* 0x000f22000c1e1900 */
[----:B------:R-:W-:-:S03]  /*2b60*/  LOP3.LUT P0, RZ, R23, 0x80, RZ, 0xc0, !PT ;  /* 0x0000008017ff7812 */ /* 0x000fc6000780c0ff */
        /* <DEDUP_REMOVED lines=25> */
[----:B------:R-:W-:Y:S02]  /*2d00*/  @P0 LOP3.LUT R4, R4, R21, RZ, 0x3c, !PT ;  /* 0x0000001504040212 */ /* 0x000fe400078e3cff */
[----:B------:R-:W-:-:S02]  /*2d10*/  @P0 LOP3.LUT R6, R6, R25, RZ, 0x3c, !PT ;  /* 0x0000001906060212 */ /* 0x000fc400078e3cff */
[----:B--2---:R-:W-:Y:S02]  /*2d20*/  @P6 LOP3.LUT R5, R5, R18, RZ, 0x3c, !PT ;  /* 0x0000001205056212 */ /* 0x004fe400078e3cff */
[----:B---3--:R-:W-:Y:S02]  /*2d30*/  @P0 LOP3.LUT R3, R3, R20, RZ, 0x3c, !PT ;  /* 0x0000001403030212 */ /* 0x008fe400078e3cff */
        /* <DEDUP_REMOVED lines=25> */
[----:B------:R-:W-:Y:S02]  /*2ed0*/  @P4 LOP3.LUT R7, R7, R28, RZ, 0x3c, !PT ;  /* 0x0000001c07074212 */ /* 0x000fe400078e3cff */
[----:B------:R-:W-:Y:S02]  /*2ee0*/  @P1 LOP3.LUT R4, R4, R25, RZ, 0x3c, !PT ;  /* 0x0000001904041212 */ /* 0x000fe400078e3cff */
[----:B------:R-:W4:Y:S01]  /*2ef0*/  @P3 LDG.E R25, desc[UR8][R12.64+0xe0] ;  /* 0x0000e0080c193981 */ /* 0x000f22000c1e1900 */
[----:B--2---:R-:W-:Y:S02]  /*2f00*/  @P0 LOP3.LUT R5, R5, R20, RZ, 0x3c, !PT ;  /* 0x0000001405050212 */ /* 0x004fe400078e3cff */
[----:B------:R-:W-:Y:S01]  /*2f10*/  LOP3.LUT P0, RZ, R23, 0x8000, RZ, 0xc0, !PT ;  /* 0x0000800017ff7812 */ /* 0x000fe2000780c0ff */
        /* <DEDUP_REMOVED lines=8> */
[----:B------:R-:W4:Y:S04]  /*2fa0*/  @P3 LDG.E R22, desc[UR8][R12.64+0xdc] ;  /* 0x0000dc080c163981 */ /* 0x000f28000c1e1900 */
        /* <DEDUP_REMOVED lines=28> */
[----:B------:R-:W3:Y:S01]  /*3170*/  @P6 LDG.E R19, desc[UR8][R12.64+0x11c] ;  /* 0x00011c080c136981 */ /* 0x000ee2000c1e1900 */
[----:B------:R-:W-:Y:S02]  /*3180*/  @P5 LOP3.LUT R6, R6, R25, RZ, 0x3c, !PT ;  /* 0x0000001906065212 */ /* 0x000fe400078e3cff */
[----:B------:R-:W-:Y:S01]  /*3190*/  @P5 LOP3.LUT R3, R3, R22, RZ, 0x3c, !PT ;  /* 0x0000001603035212 */ /* 0x000fe200078e3cff */
[----:B------:R-:W3:Y:S01]  /*31a0*/  @P0 LDG.E R25, desc[UR8][R12.64+0x138] ;  /* 0x000138080c190981 */ /* 0x000ee2000c1e1900 */
[----:B------:R-:W-:-:S03]  /*31b0*/  @P5 LOP3.LUT R5, R5, R24, RZ, 0x3c, !PT ;  /* 0x0000001805055212 */ /* 0x000fc600078e3cff */
[----:B------:R-:W3:Y:S04]  /*31c0*/  @P0 LDG.E R22, desc[UR8][R12.64+0x12c] ;  /* 0x00012c080c160981 */ /* 0x000ee8000c1e1900 */
[----:B------:R-:W3:Y:S01]  /*31d0*/  @P0 LDG.E R24, desc[UR8][R12.64+0x134] ;  /* 0x000134080c180981 */ /* 0x000ee2000c1e1900 */
[----:B------:R-:W-:-:S05]  /*31e0*/  VIADD R17, R17, 0x10 ;  /* 0x0000001011117836 */ /* 0x000fca0000000000 */
[----:B------:R-:W-:Y:S02]  /*31f0*/  ISETP.NE.AND P1, PT, R17, 0x20, PT ;  /* 0x000000201100780c */ /* 0x000fe40003f25270 */
[----:B------:R-:W-:Y:S02]  /*3200*/  @P6 LOP3.LUT R6, R6, R21, RZ, 0x3c, !PT ;  /* 0x0000001506066212 */ /* 0x000fe400078e3cff */
[----:B------:R-:W-:Y:S02]  /*3210*/  @P0 LOP3.LUT R7, R7, R26, RZ, 0x3c, !PT ;  /* 0x0000001a07070212 */ /* 0x000fe400078e3cff */
[----:B--2---:R-:W-:Y:S02]  /*3220*/  @P6 LOP3.LUT R5, R5, R20, RZ, 0x3c, !PT ;  /* 0x0000001405056212 */ /* 0x004fe400078e3cff */
[----:B----4-:R-:W-:Y:S02]  /*3230*/  @P6 LOP3.LUT R3, R3, R18, RZ, 0x3c, !PT ;  /* 0x0000001203036212 */ /* 0x010fe400078e3cff */
[----:B---3--:R-:W-:-:S04]  /*3240*/  @P6 LOP3.LUT R4, R4, R19, RZ, 0x3c, !PT ;  /* 0x0000001304046212 */ /* 0x008fc800078e3cff */
[----:B------:R-:W-:Y:S02]  /*3250*/  @P0 LOP3.LUT R4, R4, R23, RZ, 0x3c, !PT ;  /* 0x0000001704040212 */ /* 0x000fe400078e3cff */
[----:B------:R-:W-:Y:S02]  /*3260*/  @P0 LOP3.LUT R6, R6, R25, RZ, 0x3c, !PT ;  /* 0x0000001906060212 */ /* 0x000fe400078e3cff */
[----:B------:R-:W-:Y:S02]  /*3270*/  @P0 LOP3.LUT R3, R3, R22, RZ, 0x3c, !PT ;  /* 0x0000001603030212 */ /* 0x000fe400078e3cff */
[----:B------:R-:W-:Y:S01]  /*3280*/  @P0 LOP3.LUT R5, R5, R24, RZ, 0x3c, !PT ;  /* 0x0000001805050212 */ /* 0x000fe200078e3cff */
[----:B------:R-:W-:Y:S06]  /*3290*/  @P1 BRA `(.L_x_12) ;  /* 0xfffffff4004c1947 */ /* 0x000fec000383ffff */
[----:B------:R-:W-:-:S05]  /*32a0*/  VIADD R14, R14, 0x1 ;  /* 0x000000010e0e7836 */ /* 0x000fca0000000000 */
[----:B------:R-:W-:-:S13]  /*32b0*/  ISETP.NE.AND P0, PT, R14, 0x5, PT ;  /* 0x000000050e00780c */ /* 0x000fda0003f05270 */
[----:B------:R-:W-:Y:S05]  /*32c0*/  @P0 BRA `(.L_x_13) ;  /* 0xfffffff400300947 */ /* 0x000fea000383ffff */
[----:B------:R1:W-:Y:S01]  /*32d0*/  STL [R1+0x4], R3 ;  /* 0x0000040301007387 */ /* 0x0003e20000100800 */
[----:B------:R-:W-:-:S03]  /*32e0*/  UISETP.NE.U32.AND UP0, UPT, UR10, 0x1, UPT ;  /* 0x000000010a00788c */ /* 0x000fc6000bf05070 */
[----:B------:R1:W-:Y:S01]  /*32f0*/  STL.64 [R1+0x8], R4 ;  /* 0x0000080401007387 */ /* 0x0003e20000100a00 */
[----:B------:R-:W-:-:S03]  /*3300*/  UISETP.NE.AND.EX UP0, UPT, URZ, URZ, UPT, UP0 ;  /* 0x000000ffff00728c */ /* 0x000fc6000bf05300 */
[----:B------:R1:W-:Y:S06]  /*3310*/  STL.64 [R1+0x10], R6 ;  /* 0x0000100601007387 */ /* 0x0003ec0000100a00 */
[----:B------:R-:W-:Y:S05]  /*3320*/  BRA.U !UP0, `(.L_x_11) ;  /* 0x0000001908047547 */ /* 0x000fea000b800000 */
        /* <DEDUP_REMOVED lines=8> */
.L_x_15:
[----:B------:R-:W-:-:S06]  /*33b0*/  IMAD R15, R14, 0x4, R1 ;  /* 0x000000040e0f7824 */ /* 0x000fcc00078e0201 */
[----:B------:R-:W5:Y:S01]  /*33c0*/  LDL R15, [R15+0x4] ;  /* 0x000004000f0f7983 */ /* 0x000f620000100800 */
[----:B------:R-:W-:Y:S02]  /*33d0*/  IMAD.SHL.U32 R16, R14, 0x20, RZ ;  /* 0x000000200e107824 */ /* 0x000fe400078e00ff */
[----:B------:R-:W-:-:S07]  /*33e0*/  IMAD.MOV.U32 R17, RZ, RZ, RZ ;  /* 0x000000ffff117224 */ /* 0x000fce00078e00ff */
.L_x_14:
        /* <DEDUP_REMOVED lines=181> */
[----:B------:R-:W-:Y:S05]  /*3f40*/  BRA.U UP0, `(.L_x_11) ;  /* 0x0000000900fc7547 */ /* 0x000fea000b800000 */
[----:B------:R-:W-:Y:S01]  /*3f50*/  UMOV UR5, URZ ;  /* 0x000000ff00057c82 */ /* 0x000fe20008000000 */
[----:B------:R-:W-:Y:S01]  /*3f60*/  UMOV UR6, URZ ;  /* 0x000000ff00067c82 */ /* 0x000fe20008000000 */
[----:B------:R-:W-:Y:S02]  /*3f70*/  IMAD.MOV.U32 R14, RZ, RZ, RZ ;  /* 0x000000ffff0e7224 */ /* 0x000fe400078e00ff */
[----:B---3--:R-:W-:Y:S02]  /*3f80*/  IMAD.MOV.U32 R3, RZ, RZ, RZ ;  /* 0x000000ffff037224 */ /* 0x008fe400078e00ff */
[----:B------:R-:W-:Y:S02]  /*3f90*/  IMAD.U32 R7, RZ, RZ, UR5 ;  /* 0x00000005ff077e24 */ /* 0x000fe4000f8e00ff */
[----:B------:R-:W-:Y:S02]  /*3fa0*/  IMAD.U32 R6, RZ, RZ, UR6 ;  /* 0x00000006ff067e24 */ /* 0x000fe4000f8e00ff */
[----:B------:R-:W-:-:S02]  /*3fb0*/  IMAD.U32 R5, RZ, RZ, UR5 ;  /* 0x00000005ff057e24 */ /* 0x000fc4000f8e00ff */
[----:B------:R-:W-:-:S07]  /*3fc0*/  IMAD.U32 R4, RZ, RZ, UR6 ;  /* 0x00000006ff047e24 */ /* 0x000fce000f8e00ff */
.L_x_17:
[----:B------:R-:W-:-:S06]  /*3fd0*/  IMAD R15, R14, 0x4, R1 ;  /* 0x000000040e0f7824 */ /* 0x000fcc00078e0201 */
[----:B------:R-:W5:Y:S01]  /*3fe0*/  LDL R15, [R15+0x4] ;  /* 0x000004000f0f7983 */ /* 0x000f620000100800 */
[----:B------:R-:W-:Y:S02]  /*3ff0*/  IMAD.SHL.U32 R16, R14, 0x20, RZ ;  /* 0x000000200e107824 */ /* 0x000fe400078e00ff */
[----:B------:R-:W-:-:S07]  /*4000*/  IMAD.MOV.U32 R17, RZ, RZ, RZ ;  /* 0x000000ffff117224 */ /* 0x000fce00078e00ff */
.L_x_16:
        /* <DEDUP_REMOVED lines=176> */
[----:B------:R4:W-:Y:S04]  /*4b10*/  STL [R1+0x4], R3 ;  /* 0x0000040301007387 */ /* 0x0009e80000100800 */
[----:B------:R4:W-:Y:S04]  /*4b20*/  STL.64 [R1+0x8], R4 ;  /* 0x0000080401007387 */ /* 0x0009e80000100a00 */
[----:B------:R4:W-:Y:S02]  /*4b30*/  STL.64 [R1+0x10], R6 ;  /* 0x0000100601007387 */ /* 0x0009e40000100a00 */
.L_x_11:
[----:B------:R-:W-:Y:S01]  /*4b40*/  VIADD R2, R2, 0x1 ;  /* 0x0000000102027836 */ /* 0x000fe20000000000 */
[----:B------:R-:W-:Y:S02]  /*4b50*/  USHF.R.U64 UR7, UR7, 0x2, UR4 ;  /* 0x0000000207077899 */ /* 0x000fe40008001204 */
[----:B------:R-:W-:Y:S02]  /*4b60*/  USHF.R.U32.HI UR4, URZ, 0x2, UR4 ;  /* 0x00000002ff047899 */ /* 0x000fe40008011604 */
[----:B------:R-:W-:-:S13]  /*4b70*/  ISETP.NE.AND P0, PT, R2, 0x6, PT ;  /* 0x000000060200780c */ /* 0x000fda0003f05270 */
[----:B------:R-:W-:Y:S05]  /*4b80*/  @P0 BRA `(.L_x_18) ;  /* 0xffffffd800c80947 */ /* 0x000fea000383ffff */
[----:B------:R-:W5:Y:S01]  /*4b90*/  S2R R16, SR_TID.X ;  /* 0x0000000000107919 */ /* 0x000f620000002100 */
[----:B------:R-:W0:Y:S01]  /*4ba0*/  S2UR UR5, SR_CgaCtaId ;  /* 0x00000000000579c3 */ /* 0x000e220000008800 */
[----:B------:R-:W-:Y:S01]  /*4bb0*/  UMOV UR4, 0x400 ;  /* 0x0000040000047882 */ /* 0x000fe20000000000 */
[----:B------:R-:W-:Y:S02]  /*4bc0*/  IMAD R8, R8, -0x658354e5, R9 ;  /* 0x9a7cab1b08087824 */ /* 0x000fe400078e0209 */
[----:B------:R-:W-:Y:S02]  /*4bd0*/  IMAD.MOV.U32 R10, RZ, RZ, RZ ;  /* 0x000000ffff0a7224 */ /* 0x000fe400078e00ff */
[----:B------:R-:W-:Y:S01]  /*4be0*/  VIADD R12, R8, 0x1b2e9301 ;  /* 0x1b2e9301080c7836 */ /* 0x000fe20000000000 */
[----:B0-----:R-:W-:-:S06]  /*4bf0*/  ULEA UR4, UR5, UR4, 0x18 ;  /* 0x0000000405047291 */ /* 0x001fcc000f8ec0ff */
[----:B-----5:R-:W-:Y:S01]  /*4c00*/  LEA R11, R16, UR4, 0x2 ;  /* 0x00000004100b7c11 */ /* 0x020fe2000f8e10ff */
[----:B------:R-:W-:-:S06]  /*4c10*/  UMOV UR4, URZ ;  /* 0x000000ff00047c82 */ /* 0x000fcc0008000000 */
.L_x_26:
[----:B------:R-:W-:Y:S01]  /*4c20*/  SHF.R.U32.HI R2, RZ, 0x2, R3 ;  /* 0x00000002ff027819 */ /* 0x000fe20000011603 */
[----:B------:R-:W-:Y:S01]  /*4c30*/  IMAD.MOV.U32 R15, RZ, RZ, 0x3e055027 ;  /* 0x3e055027ff0f7424 */ /* 0x000fe200078e00ff */
[----:B------:R-:W-:Y:S01]  /*4c40*/  SHF.R.U32.HI R9, RZ, 0x2, R4 ;  /* 0x00000002ff097819 */ /* 0x000fe20000011604 */
[----:B------:R-:W-:Y:S01]  /*4c50*/  BSSY.RECONVERGENT B0, `(.L_x_19) ;  /* 0x0000042000007945 */ /* 0x000fe20003800200 */
[----:B------:R-:W-:Y:S01]  /*4c60*/  LOP3.LUT R2, R2, R3, RZ, 0x3c, !PT ;  /* 0x0000000302027212 */ /* 0x000fe200078e3cff */
[----:B-1234-:R-:W-:Y:S01]  /*4c70*/  IMAD.SHL.U32 R3, R7, 0x10, RZ ;  /* 0x0000001007037824 */ /* 0x01efe200078e00ff */
[----:B------:R-:W-:-:S03]  /*4c80*/  LOP3.LUT R9, R9, R4, RZ, 0x3c, !PT ;  /* 0x0000000409097212 */ /* 0x000fc600078e3cff */
[----:B------:R-:W-:-:S05]  /*4c90*/  IMAD.SHL.U32 R8, R2, 0x2, RZ ;  /* 0x0000000202087824 */ /* 0x000fca00078e00ff */
[----:B------:R-:W-:Y:S01]  /*4ca0*/  LOP3.LUT R8, R2, R8, R3, 0x96, !PT ;  /* 0x0000000802087212 */ /* 0x000fe200078e9603 */
[----:B------:R-:W-:-:S03]  /*4cb0*/  IMAD.SHL.U32 R3, R9, 0x2, RZ ;  /* 0x0000000209037824 */ /* 0x000fc600078e00ff */
[----:B------:R-:W-:-:S05]  /*4cc0*/  LOP3.LUT R13, R8, R7, RZ, 0x3c, !PT ;  /* 0x00000007080d7212 */ /* 0x000fca00078e3cff */
[----:B------:R-:W-:-:S05]  /*4cd0*/  IMAD.SHL.U32 R2, R13, 0x10, RZ ;  /* 0x000000100d027824 */ /* 0x000fca00078e00ff */
[----:B------:R-:W-:-:S04]  /*4ce0*/  LOP3.LUT R2, R9, R3, R2, 0x96, !PT ;  /* 0x0000000309027212 */ /* 0x000fc800078e9602 */
[----:B------:R-:W-:Y:S01]  /*4cf0*/  LOP3.LUT R3, R2, R13, RZ, 0x3c, !PT ;  /* 0x0000000d02037212 */ /* 0x000fe200078e3cff */
[----:B------:R-:W-:-:S03]  /*4d00*/  IMAD.MOV.U32 R2, RZ, RZ, 0x2f800000 ;  /* 0x2f800000ff027424 */ /* 0x000fc600078e00ff */
[----:B------:R-:W-:-:S04]  /*4d10*/  IADD3 R4, PT, PT, R12, -0x161f14, R3 ;  /* 0xffe9e0ec0c047810 */ /* 0x000fc80007ffe003 */
[----:B------:R-:W-:-:S05]  /*4d20*/  I2FP.F32.U32 R9, R4 ;  /* 0x0000000400097245 */ /* 0x000fca0000201000 */
[----:B------:R-:W-:-:S05]  /*4d30*/  FFMA R4, R9, R2, 1.1641532182693481445e-10 ;  /* 0x2f00000009047423 */ /* 0x000fca0000000002 */
[----:B------:R-:W-:-:S13]  /*4d40*/  FSETP.GEU.AND P0, PT, R4, 1.175494350822287508e-38, PT ;  /* 0x008000000400780b */ /* 0x000fda0003f0e000 */
[----:B------:R-:W-:-:S04]  /*4d50*/  @!P0 FMUL R4, R4, 8388608 ;  /* 0x4b00000004048820 */ /* 0x000fc80000400000 */
[----:B------:R-:W-:-:S05]  /*4d60*/  VIADD R8, R4, 0xc0d55555 ;  /* 0xc0d5555504087836 */ /* 0x000fca0000000000 */
[----:B------:R-:W-:-:S05]  /*4d70*/  LOP3.LUT R9, R8, 0xff800000, RZ, 0xc0, !PT ;  /* 0xff80000008097812 */ /* 0x000fca00078ec0ff */
[----:B------:R-:W-:Y:S01]  /*4d80*/  IMAD.IADD R8, R4, 0x1, -R9 ;  /* 0x0000000104087824 */ /* 0x000fe200078e0a09 */
[----:B------:R-:W-:-:S03]  /*4d90*/  I2FP.F32.S32 R9, R9 ;  /* 0x0000000900097245 */ /* 0x000fc60000201400 */
[----:B------:R-:W-:Y:S01]  /*4da0*/  FADD R14, R8, -1 ;  /* 0xbf800000080e7421 */ /* 0x000fe20000000000 */
[----:B------:R-:W-:Y:S02]  /*4db0*/  FSEL R8, RZ, -23, P0 ;  /* 0xc1b80000ff087808 */ /* 0x000fe40000000000 */
[----:B------:R-:W-:Y:S01]  /*4dc0*/  ISETP.GT.U32.AND P0, PT, R4, 0x7f7fffff, PT ;  /* 0x7f7fffff0400780c */ /* 0x000fe20003f04070 */
[C---:B------:R-:W-:Y:S02]  /*4dd0*/  FFMA R15, R14.reuse, -R15, 0.14084610342979431152 ;  /* 0x3e1039f60e0f7423 */ /* 0x040fe4000000080f */
[----:B------:R-:W-:Y:S01]  /*4de0*/  FFMA R9, R9, 1.1920928955078125e-07, R8 ;  /* 0x3400000009097823 */ /* 0x000fe20000000008 */
[----:B------:R-:W-:Y:S01]  /*4df0*/  SHF.R.U32.HI R8, RZ, 0x2, R5 ;  /* 0x00000002ff087819 */ /* 0x000fe20000011605 */
[----:B------:R-:W-:-:S03]  /*4e00*/  FFMA R15, R14, R15, -0.12148627638816833496 ;  /* 0xbdf8cdcc0e0f7423 */ /* 0x000fc6000000000f */
[----:B------:R-:W-:Y:S01]  /*4e10*/  LOP3.LUT R8, R8, R5, RZ, 0x3c, !PT ;  /* 0x0000000508087212 */ /* 0x000fe200078e3cff */
[----:B------:R-:W-:Y:S01]  /*4e20*/  FFMA R15, R14, R15, 0.13980610668659210205 ;  /* 0x3e0f29550e0f7423 */ /* 0x000fe2000000000f */
[----:B------:R-:W-:-:S03]  /*4e30*/  IMAD.SHL.U32 R5, R3, 0x10, RZ ;  /* 0x0000001003057824 */ /* 0x000fc600078e00ff */
[----:B------:R-:W-:-:S04]  /*4e40*/  FFMA R15, R14, R15, -0.16684235632419586182 ;  /* 0xbe2ad8b90e0f7423 */ /* 0x000fc8000000000f */
[----:B------:R-:W-:-:S04]  /*4e50*/  FFMA R15, R14, R15, 0.20012299716472625732 ;  /* 0x3e4ced0b0e0f7423 */ /* 0x000fc8000000000f */
[----:B------:R-:W-:-:S04]  /*4e60*/  FFMA R15, R14, R15, -0.24999669194221496582 ;  /* 0xbe7fff220e0f7423 */ /* 0x000fc8000000000f */
[----:B------:R-:W-:-:S04]  /*4e70*/  FFMA R15, R14, R15, 0.33333182334899902344 ;  /* 0x3eaaaa780e0f7423 */ /* 0x000fc8000000000f */
[----:B------:R-:W-:-:S04]  /*4e80*/  FFMA R15, R14, R15, -0.5 ;  /* 0xbf0000000e0f7423 */ /* 0x000fc8000000000f */
[----:B------:R-:W-:-:S04]  /*4e90*/  FMUL R15, R14, R15 ;  /* 0x0000000f0e0f7220 */ /* 0x000fc80000400000 */
[----:B------:R-:W-:Y:S01]  /*4ea0*/  FFMA R14, R14, R15, R14 ;  /* 0x0000000f0e0e7223 */ /* 0x000fe2000000000e */
[----:B------:R-:W-:-:S03]  /*4eb0*/  IMAD.MOV.U32 R15, RZ, RZ, 0x7f800000 ;  /* 0x7f800000ff0f7424 */ /* 0x000fc600078e00ff */
[----:B------:R-:W-:Y:S01]  /*4ec0*/  FFMA R14, R9, 0.69314718246459960938, R14 ;  /* 0x3f317218090e7823 */ /* 0x000fe2000000000e */
[----:B------:R-:W-:Y:S01]  /*4ed0*/  @P0 FFMA R14, R4, R15, +INF ;  /* 0x7f800000040e0423 */ /* 0x000fe2000000000f */
[----:B------:R-:W-:Y:S01]  /*4ee0*/  IMAD.SHL.U32 R9, R8, 0x2, RZ ;  /* 0x0000000208097824 */ /* 0x000fe200078e00ff */
[----:B------:R-:W-:Y:S01]  /*4ef0*/  FSETP.NEU.AND P0, PT, R4, RZ, PT ;  /* 0x000000ff0400720b */ /* 0x000fe20003f0d000 */
[----:B------:R-:W-:Y:S02]  /*4f00*/  IMAD.MOV.U32 R15, RZ, RZ, 0x30c90fdb ;  /* 0x30c90fdbff0f7424 */ /* 0x000fe400078e00ff */
[----:B------:R-:W-:Y:S01]  /*4f10*/  FMUL R14, R14, -2 ;  /* 0xc00000000e0e7820 */ /* 0x000fe20000400000 */
[----:B------:R-:W-:Y:S02]  /*4f20*/  LOP3.LUT R4, R8, R9, R5, 0x96, !PT ;  /* 0x0000000908047212 */ /* 0x000fe400078e9605 */
[----:B------:R-:W-:Y:S02]  /*4f30*/  IADD3 R5, PT, PT, R12, -0x1ba6d9, R13 ;  /* 0xffe459270c057810 */ /* 0x000fe40007ffe00d */
[----:B------:R-:W-:-:S02]  /*4f40*/  FSEL R9, R14, +INF , P0 ;  /* 0x7f8000000e097808 */ /* 0x000fc40000000000 */
[----:B------:R-:W-:Y:S02]  /*4f50*/  LOP3.LUT R4, R4, R3, RZ, 0x3c, !PT ;  /* 0x0000000304047212 */ /* 0x000fe400078e3cff */
[----:B------:R0:W1:Y:S01]  /*4f60*/  MUFU.RSQ R18, R9 ;  /* 0x0000000900127308 */ /* 0x0000620000001400 */
[----:B------:R-:W-:Y:S01]  /*4f70*/  VIADD R14, R9, 0xf3000000 ;  /* 0xf3000000090e7836 */ /* 0x000fe20000000000 */
[----:B------:R-:W-:Y:S02]  /*4f80*/  IADD3 R8, PT, PT, R12, -0x10974f, R4 ;  /* 0xffef68b10c087810 */ /* 0x000fe40007ffe004 */
[----:B------:R-:W-:Y:S02]  /*4f90*/  I2FP.F32.U32 R5, R5 ;  /* 0x0000000500057245 */ /* 0x000fe40000201000 */
[----:B------:R-:W-:Y:S02]  /*4fa0*/  ISETP.GT.U32.AND P0, PT, R14, 0x727fffff, PT ;  /* 0x727fffff0e00780c */ /* 0x000fe40003f04070 */
[----:B------:R-:W-:Y:S01]  /*4fb0*/  I2FP.F32.U32 R8, R8 ;  /* 0x0000000800087245 */ /* 0x000fe20000201000 */
[----:B------:R-:W-:-:S04]  /*4fc0*/  FFMA R14, R5, R2, 1.1641532182693481445e-10 ;  /* 0x2f000000050e7423 */ /* 0x000fc80000000002 */
[----:B------:R-:W-:-:S06]  /*4fd0*/  FFMA R15, R8, R15, 7.314590599882819788e-10 ;  /* 0x30490fdb080f7423 */ /* 0x000fcc000000000f */
[----:B01----:R-:W-:Y:S05]  /*4fe0*/  @!P0 BRA `(.L_x_20) ;  /* 0x0000000000108947 */ /* 0x003fea0003800000 */
[----:B------:R-:W-:Y:S01]  /*4ff0*/  IMAD.MOV.U32 R2, RZ, RZ, R9 ;  /* 0x000000ffff027224 */ /* 0x000fe200078e0009 */
[----:B------:R-:W-:-:S07]  /*5000*/  MOV R20, 0x5020 ;  /* 0x0000502000147802 */ /* 0x000fce0000000f00 */
[----:B------:R-:W-:Y:S05]  /*5010*/  CALL.REL.NOINC `($__internal_0_$__cuda_sm20_sqrt_rn_f32_slowpath) ;  /* 0x0000000800047944 */ /* 0x000fea0003c00000 */
[----:B------:R-:W-:Y:S05]  /*5020*/  BRA `(.L_x_21) ;  /* 0x0000000000107947 */ /* 0x000fea0003800000 */
.L_x_20:
[----:B------:R-:W-:Y:S01]  /*5030*/  FMUL.FTZ R2, R9, R18 ;  /* 0x0000001209027220 */ /* 0x000fe20000410000 */
[----:B------:R-:W-:-:S03]  /*5040*/  FMUL.FTZ R8, R18, 0.5 ;  /* 0x3f00000012087820 */ /* 0x000fc60000410000 */
[----:B------:R-:W-:-:S04]  /*5050*/  FFMA R5, -R2, R2, R9 ;  /* 0x0000000202057223 */ /* 0x000fc80000000109 */
[----:B------:R-:W-:-:S07]  /*5060*/  FFMA R2, R5, R8, R2 ;  /* 0x0000000805027223 */ /* 0x000fce0000000002 */
.L_x_21:
[----:B------:R-:W-:Y:S05]  /*5070*/  BSYNC.RECONVERGENT B0 ;  /* 0x0000000000007941 */ /* 0x000fea0003800200 */
.L_x_19:
[----:B------:R-:W-:Y:S01]  /*5080*/  SHF.R.U32.HI R5, RZ, 0x2, R6 ;  /* 0x00000002ff057819 */ /* 0x000fe20000011606 */
[----:B------:R-:W-:Y:S01]  /*5090*/  IMAD.MOV.U32 R20, RZ, RZ, 0x3e055027 ;  /* 0x3e055027ff147424 */ /* 0x000fe200078e00ff */
[----:B------:R-:W-:Y:S01]  /*50a0*/  SHF.R.U32.HI R18, RZ, 0x2, R7 ;  /* 0x00000002ff127819 */ /* 0x000fe20000011607 */
[----:B------:R-:W-:Y:S01]  /*50b0*/  FMUL.RZ R19, R15, 0.15915493667125701904 ;  /* 0x3e22f9830f137820 */ /* 0x000fe2000040c000 */
[----:B------:R-:W-:Y:S01]  /*50c0*/  LOP3.LUT R5, R5, R6, RZ, 0x3c, !PT ;  /* 0x0000000605057212 */ /* 0x000fe200078e3cff */
[----:B------:R-:W-:Y:S01]  /*50d0*/  IMAD.SHL.U32 R6, R4, 0x10, RZ ;  /* 0x0000001004067824 */ /* 0x000fe200078e00ff */
[----:B------:R-:W-:Y:S01]  /*50e0*/  LOP3.LUT R18, R18, R7, RZ, 0x3c, !PT ;  /* 0x0000000712127212 */ /* 0x000fe200078e3cff */
[----:B------:R-:W0:Y:S01]  /*50f0*/  MUFU.SIN R15, R19 ;  /* 0x00000013000f7308 */ /* 0x000e220000000400 */
[----:B------:R-:W-:Y:S01]  /*5100*/  IMAD.MOV.U32 R22, RZ, RZ, 0x7f800000 ;  /* 0x7f800000ff167424 */ /* 0x000fe200078e00ff */
[----:B------:R-:W-:Y:S01]  /*5110*/  BSSY.RECONVERGENT B0, `(.L_x_22) ;  /* 0x0000043000007945 */ /* 0x000fe20003800200 */
[----:B------:R-:W-:-:S05]  /*5120*/  IMAD.SHL.U32 R8, R5, 0x2, RZ ;  /* 0x0000000205087824 */ /* 0x000fca00078e00ff */
[----:B------:R-:W-:Y:S01]  /*5130*/  LOP3.LUT R5, R5, R8, R6, 0x96, !PT ;  /* 0x0000000805057212 */ /* 0x000fe200078e9606 */
[----:B------:R-:W-:Y:S02]  /*5140*/  IMAD.SHL.U32 R6, R18, 0x2, RZ ;  /* 0x0000000212067824 */ /* 0x000fe400078e00ff */
[----:B------:R-:W-:Y:S01]  /*5150*/  IMAD.MOV.U32 R8, RZ, RZ, 0x2f800000 ;  /* 0x2f800000ff087424 */ /* 0x000fe200078e00ff */
[----:B------:R-:W-:-:S05]  /*5160*/  LOP3.LUT R5, R5, R4, RZ, 0x3c, !PT ;  /* 0x0000000405057212 */ /* 0x000fca00078e3cff */
[----:B------:R-:W-:Y:S02]  /*5170*/  IMAD.SHL.U32 R7, R5, 0x10, RZ ;  /* 0x0000001005077824 */ /* 0x000fe400078e00ff */
[----:B0-----:R-:W-:-:S03]  /*5180*/  FMUL R15, R15, R2 ;  /* 0x000000020f0f7220 */ /* 0x001fc60000400000 */
[----:B------:R-:W-:Y:S01]  /*5190*/  LOP3.LUT R6, R18, R6, R7, 0x96, !PT ;  /* 0x0000000612067212 */ /* 0x000fe200078e9607 */
[----:B------:R-:W-:-:S03]  /*51a0*/  FMUL R15, R15, R15 ;  /* 0x0000000f0f0f7220 */ /* 0x000fc60000400000 */
[----:B------:R-:W-:-:S04]  /*51b0*/  LOP3.LUT R6, R6, R5, RZ, 0x3c, !PT ;  /* 0x0000000506067212 */ /* 0x000fc800078e3cff */
[----:B------:R-:W-:-:S04]  /*51c0*/  IADD3 R7, PT, PT, R12, -0x587c5, R6 ;  /* 0xfffa783b0c077810 */ /* 0x000fc80007ffe006 */
[----:B------:R-:W-:-:S05]  /*51d0*/  I2FP.F32.U32 R7, R7 ;  /* 0x0000000700077245 */ /* 0x000fca0000201000 */
[----:B------:R-:W-:-:S05]  /*51e0*/  FFMA R7, R7, R8, 1.1641532182693481445e-10 ;  /* 0x2f00000007077423 */ /* 0x000fca0000000008 */
[----:B------:R-:W-:-:S04]  /*51f0*/  FSETP.GEU.AND P0, PT, R7, 1.175494350822287508e-38, PT ;  /* 0x008000000700780b */ /* 0x000fc80003f0e000 */
[----:B------:R-:W-:-:S09]  /*5200*/  FSEL R17, RZ, -23, P0 ;  /* 0xc1b80000ff117808 */ /* 0x000fd20000000000 */
[----:B------:R-:W-:-:S04]  /*5210*/  @!P0 FMUL R7, R7, 8388608 ;  /* 0x4b00000007078820 */ /* 0x000fc80000400000 */
[C---:B------:R-:W-:Y:S01]  /*5220*/  VIADD R9, R7.reuse, 0xc0d55555 ;  /* 0xc0d5555507097836 */ /* 0x040fe20000000000 */
[----:B------:R-:W-:-:S04]  /*5230*/  ISETP.GT.U32.AND P0, PT, R7, 0x7f7fffff, PT ;  /* 0x7f7fffff0700780c */ /* 0x000fc80003f04070 */
[----:B------:R-:W-:-:S05]  /*5240*/  LOP3.LUT R18, R9, 0xff800000, RZ, 0xc0, !PT ;  /* 0xff80000009127812 */ /* 0x000fca00078ec0ff */
[----:B------:R-:W-:Y:S01]  /*5250*/  IMAD.IADD R9, R7, 0x1, -R18 ;  /* 0x0000000107097824 */ /* 0x000fe200078e0a12 */
[----:B------:R-:W-:-:S03]  /*5260*/  I2FP.F32.S32 R18, R18 ;  /* 0x0000001200127245 */ /* 0x000fc60000201400 */
[----:B------:R-:W-:Y:S02]  /*5270*/  FADD R9, R9, -1 ;  /* 0xbf80000009097421 */ /* 0x000fe40000000000 */
[----:B------:R-:W-:Y:S01]  /*5280*/  FFMA R17, R18, 1.1920928955078125e-07, R17 ;  /* 0x3400000012117823 */ /* 0x000fe20000000011 */
[----:B------:R-:W-:Y:S01]  /*5290*/  SHF.R.U32.HI R18, RZ, 0x2, R13 ;  /* 0x00000002ff127819 */ /* 0x000fe2000001160d */
[----:B------:R-:W-:-:S03]  /*52a0*/  FFMA R20, R9, -R20, 0.14084610342979431152 ;  /* 0x3e1039f609147423 */ /* 0x000fc60000000814 */
[----:B------:R-:W-:Y:S01]  /*52b0*/  LOP3.LUT R18, R18, R13, RZ, 0x3c, !PT ;  /* 0x0000000d12127212 */ /* 0x000fe200078e3cff */
[----:B------:R-:W-:Y:S01]  /*52c0*/  FFMA R20, R9, R20, -0.12148627638816833496 ;  /* 0xbdf8cdcc09147423 */ /* 0x000fe20000000014 */
[----:B------:R-:W-:-:S03]  /*52d0*/  FFMA R13, R14, R14, R15 ;  /* 0x0000000e0e0d7223 */ /* 0x000fc6000000000f */
[----:B------:R-:W-:-:S03]  /*52e0*/  FFMA R20, R9, R20, 0.13980610668659210205 ;  /* 0x3e0f295509147423 */ /* 0x000fc60000000014 */
[----:B------:R-:W0:Y:S01]  /*52f0*/  F2I.TRUNC.NTZ R13, R13 ;  /* 0x0000000d000d7305 */ /* 0x000e22000020f100 */
[----:B------:R-:W-:-:S04]  /*5300*/  FFMA R20, R9, R20, -0.16684235632419586182 ;  /* 0xbe2ad8b909147423 */ /* 0x000fc80000000014 */
[----:B------:R-:W-:-:S04]  /*5310*/  FFMA R20, R9, R20, 0.20012299716472625732 ;  /* 0x3e4ced0b09147423 */ /* 0x000fc80000000014 */
[----:B------:R-:W-:-:S04]  /*5320*/  FFMA R20, R9, R20, -0.24999669194221496582 ;  /* 0xbe7fff2209147423 */ /* 0x000fc80000000014 */
[----:B------:R-:W-:-:S04]  /*5330*/  FFMA R20, R9, R20, 0.33333182334899902344 ;  /* 0x3eaaaa7809147423 */ /* 0x000fc80000000014 */
[----:B------:R-:W-:-:S04]  /*5340*/  FFMA R20, R9, R20, -0.5 ;  /* 0xbf00000009147423 */ /* 0x000fc80000000014 */
[----:B------:R-:W-:-:S04]  /*5350*/  FMUL R20, R9, R20 ;  /* 0x0000001409147220 */ /* 0x000fc80000400000 */
[----:B------:R-:W-:Y:S01]  /*5360*/  FFMA R20, R9, R20, R9 ;  /* 0x0000001409147223 */ /* 0x000fe20000000009 */
[----:B------:R-:W-:-:S03]  /*5370*/  IMAD.SHL.U32 R9, R18, 0x2, RZ ;  /* 0x0000000212097824 */ /* 0x000fc600078e00ff */
[----:B------:R-:W-:Y:S01]  /*5380*/  FFMA R17, R17, 0.69314718246459960938, R20 ;  /* 0x3f31721811117823 */ /* 0x000fe20000000014 */
[C---:B------:R-:W-:Y:S01]  /*5390*/  @P0 FFMA R17, R7.reuse, R22, +INF ;  /* 0x7f80000007110423 */ /* 0x040fe20000000016 */
[----:B------:R-:W-:Y:S01]  /*53a0*/  FSETP.NEU.AND P0, PT, R7, RZ, PT ;  /* 0x000000ff0700720b */ /* 0x000fe20003f0d000 */
[----:B------:R-:W-:Y:S02]  /*53b0*/  IMAD.SHL.U32 R7, R6, 0x10, RZ ;  /* 0x0000001006077824 */ /* 0x000fe400078e00ff */
[----:B------:R-:W-:-:S03]  /*53c0*/  FMUL R17, R17, -2 ;  /* 0xc000000011117820 */ /* 0x000fc60000400000 */
[----:B------:R-:W-:Y:S01]  /*53d0*/  LOP3.LUT R7, R18, R9, R7, 0x96, !PT ;  /* 0x0000000912077212 */ /* 0x000fe200078e9607 */
[----:B------:R-:W-:Y:S01]  /*53e0*/  IMAD.MOV.U32 R18, RZ, RZ, 0x30c90fdb ;  /* 0x30c90fdbff127424 */ /* 0x000fe200078e00ff */
[----:B------:R-:W-:Y:S02]  /*53f0*/  FSEL R2, R17, +INF , P0 ;  /* 0x7f80000011027808 */ /* 0x000fe40000000000 */
[----:B------:R-:W-:Y:S02]  /*5400*/  LOP3.LUT R7, R7, R6, RZ, 0x3c, !PT ;  /* 0x0000000607077212 */ /* 0x000fe400078e3cff */
[----:B------:R1:W2:Y:S01]  /*5410*/  MUFU.RSQ R17, R2 ;  /* 0x0000000200117308 */ /* 0x0002a20000001400 */
[----:B------:R-:W-:Y:S02]  /*5420*/  VIADD R9, R2, 0xf3000000 ;  /* 0xf300000002097836 */ /* 0x000fe40000000000 */
[----:B------:R-:W-:-:S03]  /*5430*/  IMAD.IADD R14, R7, 0x1, R12 ;  /* 0x00000001070e7824 */ /* 0x000fc600078e020c */
[----:B------:R-:W-:Y:S02]  /*5440*/  ISETP.GT.U32.AND P0, PT, R9, 0x727fffff, PT ;  /* 0x727fffff0900780c */ /* 0x000fe40003f04070 */
[----:B------:R-:W-:Y:S02]  /*5450*/  IADD3 R9, PT, PT, R12, -0xb0f8a, R5 ;  /* 0xfff4f0760c097810 */ /* 0x000fe40007ffe005 */
[----:B------:R-:W-:Y:S02]  /*5460*/  I2FP.F32.U32 R15, R14 ;  /* 0x0000000e000f7245 */ /* 0x000fe40000201000 */
[----:B------:R-:W-:-:S03]  /*5470*/  I2FP.F32.U32 R9, R9 ;  /* 0x0000000900097245 */ /* 0x000fc60000201000 */
[----:B------:R-:W-:Y:S02]  /*5480*/  FFMA R15, R15, R18, 7.314590599882819788e-10 ;  /* 0x30490fdb0f0f7423 */ /* 0x000fe40000000012 */
[----:B------:R-:W-:Y:S02]  /*5490*/  FFMA R14, R9, R8, 1.1641532182693481445e-10 ;  /* 0x2f000000090e7423 */ /* 0x000fe40000000008 */
[----:B012---:R-:W-:Y:S05]  /*54a0*/  @!P0 BRA `(.L_x_23) ;  /* 0x0000000000148947 */ /* 0x007fea0003800000 */
[----:B------:R-:W-:Y:S01]  /*54b0*/  BSSY.RECONVERGENT B1, `(.L_x_24) ;  /* 0x0000003000017945 */ /* 0x000fe20003800200 */
[----:B------:R-:W-:-:S07]  /*54c0*/  MOV R20, 0x54e0 ;  /* 0x000054e000147802 */ /* 0x000fce0000000f00 */
[----:B------:R-:W-:Y:S05]  /*54d0*/  CALL.REL.NOINC `($__internal_0_$__cuda_sm20_sqrt_rn_f32_slowpath) ;  /* 0x0000000000d47944 */ /* 0x000fea0003c00000 */
[----:B------:R-:W-:Y:S05]  /*54e0*/  BSYNC.RECONVERGENT B1 ;  /* 0x0000000000017941 */ /* 0x000fea0003800200 */
.L_x_24:
[----:B------:R-:W-:Y:S05]  /*54f0*/  BRA `(.L_x_25) ;  /* 0x0000000000107947 */ /* 0x000fea0003800000 */
.L_x_23:
[----:B------:R-:W-:Y:S01]  /*5500*/  FMUL.FTZ R9, R2, R17 ;  /* 0x0000001102097220 */ /* 0x000fe20000410000 */
[----:B------:R-:W-:-:S03]  /*5510*/  FMUL.FTZ R8, R17, 0.5 ;  /* 0x3f00000011087820 */ /* 0x000fc60000410000 */
[----:B------:R-:W-:-:S04]  /*5520*/  FFMA R2, -R9, R9, R2 ;  /* 0x0000000909027223 */ /* 0x000fc80000000102 */
[----:B------:R-:W-:-:S07]  /*5530*/  FFMA R2, R2, R8, R9 ;  /* 0x0000000802027223 */ /* 0x000fce0000000009 */
.L_x_25:
[----:B------:R-:W-:Y:S05]  /*5540*/  BSYNC.RECONVERGENT B0 ;  /* 0x0000000000007941 */ /* 0x000fea0003800200 */
.L_x_22:
[----:B------:R-:W-:Y:S01]  /*5550*/  FMUL.RZ R15, R15, 0.15915493667125701904 ;  /* 0x3e22f9830f0f7820 */ /* 0x000fe2000040c000 */
[----:B------:R-:W-:Y:S01]  /*5560*/  UIADD3 UR4, UPT, UPT, UR4, 0x2, URZ ;  /* 0x0000000204047890 */ /* 0x000fe2000fffe0ff */
[----:B------:R-:W-:Y:S02]  /*5570*/  VIADD R12, R12, 0x212e9e ;  /* 0x00212e9e0c0c7836 */ /* 0x000fe40000000000 */
[----:B------:R-:W0:Y:S01]  /*5580*/  MUFU.SIN R9, R15 ;  /* 0x0000000f00097308 */ /* 0x000e220000000400 */
[----:B------:R-:W-:Y:S01]  /*5590*/  UISETP.NE.AND UP0, UPT, UR4, 0xf4240, UPT ;  /* 0x000f42400400788c */ /* 0x000fe2000bf05270 */
[----:B0-----:R-:W-:-:S04]  /*55a0*/  FMUL R2, R9, R2 ;  /* 0x0000000209027220 */ /* 0x001fc80000400000 */
[----:B------:R-:W-:-:S04]  /*55b0*/  FMUL R9, R2, R2 ;  /* 0x0000000202097220 */ /* 0x000fc80000400000 */
[----:B------:R-:W-:-:S06]  /*55c0*/  FFMA R9, R14, R14, R9 ;  /* 0x0000000e0e097223 */ /* 0x000fcc0000000009 */
[----:B------:R-:W0:Y:S02]  /*55d0*/  F2I.TRUNC.NTZ R9, R9 ;  /* 0x0000000900097305 */ /* 0x000e24000020f100 */
[----:B0-----:R-:W-:-:S05]  /*55e0*/  IADD3 R10, PT, PT, R10, -R13, -R9 ;  /* 0x8000000d0a0a7210 */ /* 0x001fca0007ffe809 */
[----:B------:R-:W-:Y:S01]  /*55f0*/  VIADD R10, R10, 0x2 ;  /* 0x000000020a0a7836 */ /* 0x000fe20000000000 */
[----:B------:R-:W-:Y:S06]  /*5600*/  BRA.U UP0, `(.L_x_26) ;  /* 0xfffffff500847547 */ /* 0x000fec000b83ffff */
[----:B------:R-:W-:Y:S01]  /*5610*/  ISETP.NE.AND P0, PT, R16, RZ, PT ;  /* 0x000000ff1000720c */ /* 0x000fe20003f05270 */
[----:B------:R0:W-:-:S12]  /*5620*/  STS [R11], R10 ;  /* 0x0000000a0b007388 */ /* 0x0001d80000000800 */
[----:B0-----:R-:W-:Y:S05]  /*5630*/  @P0 EXIT ;  /* 0x000000000000094d */ /* 0x001fea0003800000 */
[----:B------:R-:W0:Y:S01]  /*5640*/  S2UR UR5, SR_CgaCtaId ;  /* 0x00000000000579c3 */ /* 0x000e220000008800 */
[----:B------:R-:W-:-:S07]  /*5650*/  UMOV UR4, 0x400 ;  /* 0x0000040000047882 */ /* 0x000fce0000000000 */
[----:B------:R-:W1:Y:S01]  /*5660*/  LDC.64 R2, c[0x0][0x380] ;  /* 0x0000e000ff027b82 */ /* 0x000e620000000a00 */
[----:B0-----:R-:W-:Y:S01]  /*5670*/  ULEA UR4, UR5, UR4, 0x18 ;  /* 0x0000000405047291 */ /* 0x001fe2000f8ec0ff */
[----:B-1----:R-:W-:-:S08]  /*5680*/  IMAD.WIDE.U32 R2, R0, 0x4, R2 ;  /* 0x0000000400027825 */ /* 0x002fd000078e0002 */
[----:B------:R-:W0:Y:S04]  /*5690*/  LDS.128 R4, [UR4] ;  /* 0x00000004ff047984 */ /* 0x000e280008000c00 */
[----:B------:R-:W1:Y:S04]  /*56a0*/  LDS.128 R8, [UR4+0x10] ;  /* 0x00001004ff087984 */ /* 0x000e680008000c00 */
[----:B------:R-:W2:Y:S04]  /*56b0*/  LDS.128 R24, [UR4+0x20] ;  /* 0x00002004ff187984 */ /* 0x000ea80008000c00 */
[----:B------:R-:W3:Y:S04]  /*56c0*/  LDS.128 R12, [UR4+0x30] ;  /* 0x00003004ff0c7984 */ /* 0x000ee80008000c00 */
[----:B------:R-:W4:Y:S04]  /*56d0*/  LDS.128 R20, [UR4+0x40] ;  /* 0x00004004ff147984 */ /* 0x000f280008000c00 */
[----:B------:R-:W5:Y:S01]  /*56e0*/  LDS.128 R16, [UR4+0x50] ;  /* 0x00005004ff107984 */ /* 0x000f620008000c00 */
[----:B0-----:R-:W-:-:S04]  /*56f0*/  IADD3 R4, PT, PT, R6, R4, R5 ;  /* 0x0000000406047210 */ /* 0x001fc80007ffe005 */
[----:B-1----:R-:W-:Y:S02]  /*5700*/  IADD3 R8, PT, PT, R8, R4, R7 ;  /* 0x0000000408087210 */ /* 0x002fe40007ffe007 */
[----:B------:R-:W0:Y:S02]  /*5710*/  LDS.128 R4, [UR4+0x60] ;  /* 0x00006004ff047984 */ /* 0x000e240008000c00 */
[----:B------:R-:W-:-:S04]  /*5720*/  IADD3 R8, PT, PT, R10, R8, R9 ;  /* 0x000000080a087210 */ /* 0x000fc80007ffe009 */
[----:B--2---:R-:W-:Y:S02]  /*5730*/  IADD3 R24, PT, PT, R24, R8, R11 ;  /* 0x0000000818187210 */ /* 0x004fe40007ffe00b */
[----:B------:R-:W1:Y:S02]  /*5740*/  LDS.128 R8, [UR4+0x70] ;  /* 0x00007004ff087984 */ /* 0x000e640008000c00 */
[----:B------:R-:W-:-:S04]  /*5750*/  IADD3 R24, PT, PT, R26, R24, R25 ;  /* 0x000000181a187210 */ /* 0x000fc80007ffe019 */
[----:B---3--:R-:W-:-:S04]  /*5760*/  IADD3 R12, PT, PT, R12, R24, R27 ;  /* 0x000000180c0c7210 */ /* 0x008fc80007ffe01b */
[----:B------:R-:W-:-:S04]  /*5770*/  IADD3 R12, PT, PT, R14, R12, R13 ;  /* 0x0000000c0e0c7210 */ /* 0x000fc80007ffe00d */
[----:B----4-:R-:W-:-:S04]  /*5780*/  IADD3 R12, PT, PT, R20, R12, R15 ;  /* 0x0000000c140c7210 */ /* 0x010fc80007ffe00f */
[----:B------:R-:W-:-:S04]  /*5790*/  IADD3 R12, PT, PT, R22, R12, R21 ;  /* 0x0000000c160c7210 */ /* 0x000fc80007ffe015 */
[----:B-----5:R-:W-:-:S04]  /*57a0*/  IADD3 R12, PT, PT, R16, R12, R23 ;  /* 0x0000000c100c7210 */ /* 0x020fc80007ffe017 */
[----:B------:R-:W-:-:S04]  /*57b0*/  IADD3 R12, PT, PT, R18, R12, R17 ;  /* 0x0000000c120c7210 */ /* 0x000fc80007ffe011 */
[----:B0-----:R-:W-:-:S04]  /*57c0*/  IADD3 R4, PT, PT, R4, R12, R19 ;  /* 0x0000000c04047210 */ /* 0x001fc80007ffe013 */
[----:B------:R-:W-:-:S04]  /*57d0*/  IADD3 R4, PT, PT, R6, R4, R5 ;  /* 0x0000000406047210 */ /* 0x000fc80007ffe005 */
[----:B-1----:R-:W-:-:S04]  /*57e0*/  IADD3 R4, PT, PT, R8, R4, R7 ;  /* 0x0000000408047210 */ /* 0x002fc80007ffe007 */
[----:B------:R-:W-:-:S05]  /*57f0*/  IADD3 R4, PT, PT, R10, R4, R9 ;  /* 0x000000040a047210 */ /* 0x000fca0007ffe009 */
[----:B------:R-:W-:-:S05]  /*5800*/  IMAD.IADD R11, R4, 0x1, R11 ;  /* 0x00000001040b7824 */ /* 0x000fca00078e020b */
[----:B------:R-:W-:Y:S01]  /*5810*/  STG.E desc[UR8][R2.64], R11 ;  /* 0x0000000b02007986 */ /* 0x000fe2000c101908 */
[----:B------:R-:W-:Y:S05]  /*5820*/  EXIT ;  /* 0x000000000000794d */ /* 0x000fea0003800000 */
        .weak           $__internal_0_$__cuda_sm20_sqrt_rn_f32_slowpath
        .type           $__internal_0_$__cuda_sm20_sqrt_rn_f32_slowpath,@function
        .size           $__internal_0_$__cuda_sm20_sqrt_rn_f32_slowpath,(.L_x_29 - $__internal_0_$__cuda_sm20_sqrt_rn_f32_slowpath)
$__internal_0_$__cuda_sm20_sqrt_rn_f32_slowpath:
[----:B------:R-:W-:-:S13]  /*5830*/  LOP3.LUT P0, RZ, R2, 0x7fffffff, RZ, 0xc0, !PT ;  /* 0x7fffffff02ff7812 */ /* 0x000fda000780c0ff */
[----:B------:R-:W-:Y:S01]  /*5840*/  @!P0 IMAD.MOV.U32 R8, RZ, RZ, R2 ;  /* 0x000000ffff088224 */ /* 0x000fe200078e0002 */
[----:B------:R-:W-:Y:S06]  /*5850*/  @!P0 BRA `(.L_x_27) ;  /* 0x0000000000408947 */ /* 0x000fec0003800000 */
[----:B------:R-:W-:-:S13]  /*5860*/  FSETP.GEU.FTZ.AND P0, PT, R2, RZ, PT ;  /* 0x000000ff0200720b */ /* 0x000fda0003f1e000 */
[----:B------:R-:W-:Y:S01]  /*5870*/  @!P0 IMAD.MOV.U32 R8, RZ, RZ, 0x7fffffff ;  /* 0x7fffffffff088424 */ /* 0x000fe200078e00ff */
[----:B------:R-:W-:Y:S06]  /*5880*/  @!P0 BRA `(.L_x_27) ;  /* 0x0000000000348947 */ /* 0x000fec0003800000 */
[----:B------:R-:W-:-:S13]  /*5890*/  FSETP.GTU.FTZ.AND P0, PT, |R2|, +INF , PT ;  /* 0x7f8000000200780b */ /* 0x000fda0003f1c200 */
[----:B------:R-:W-:Y:S01]  /*58a0*/  @P0 FADD.FTZ R8, R2, 1 ;  /* 0x3f80000002080421 */ /* 0x000fe20000010000 */
[----:B------:R-:W-:Y:S06]  /*58b0*/  @P0 BRA `(.L_x_27) ;  /* 0x0000000000280947 */ /* 0x000fec0003800000 */
[----:B------:R-:W-:-:S13]  /*58c0*/  FSETP.NEU.FTZ.AND P0, PT, |R2|, +INF , PT ;  /* 0x7f8000000200780b */ /* 0x000fda0003f1d200 */
[----:B------:R-:W-:-:S04]  /*58d0*/  @P0 FFMA R9, R2, 1.84467440737095516160e+19, RZ ;  /* 0x5f80000002090823 */ /* 0x000fc800000000ff */
[----:B------:R-:W0:Y:S02]  /*58e0*/  @P0 MUFU.RSQ R8, R9 ;  /* 0x0000000900080308 */ /* 0x000e240000001400 */
[----:B0-----:R-:W-:Y:S01]  /*58f0*/  @P0 FMUL.FTZ R18, R9, R8 ;  /* 0x0000000809120220 */ /* 0x001fe20000410000 */
[----:B------:R-:W-:Y:S01]  /*5900*/  @P0 FMUL.FTZ R19, R8, 0.5 ;  /* 0x3f00000008130820 */ /* 0x000fe20000410000 */
[----:B------:R-:W-:Y:S02]  /*5910*/  @!P0 IMAD.MOV.U32 R8, RZ, RZ, R2 ;  /* 0x000000ffff088224 */ /* 0x000fe400078e0002 */
[----:B------:R-:W-:-:S04]  /*5920*/  @P0 FADD.FTZ R17, -R18, -RZ ;  /* 0x800000ff12110221 */ /* 0x000fc80000010100 */
[----:B------:R-:W-:-:S04]  /*5930*/  @P0 FFMA R17, R18, R17, R9 ;  /* 0x0000001112110223 */ /* 0x000fc80000000009 */
[----:B------:R-:W-:-:S04]  /*5940*/  @P0 FFMA R17, R17, R19, R18 ;  /* 0x0000001311110223 */ /* 0x000fc80000000012 */
[----:B------:R-:W-:-:S07]  /*5950*/  @P0 FMUL.FTZ R8, R17, 2.3283064365386962891e-10 ;  /* 0x2f80000011080820 */ /* 0x000fce0000410000 */
.L_x_27:
[----:B------:R-:W-:Y:S02]  /*5960*/  IMAD.MOV.U32 R2, RZ, RZ, R8 ;  /* 0x000000ffff027224 */ /* 0x000fe400078e0008 */
[----:B------:R-:W-:Y:S02]  /*5970*/  IMAD.MOV.U32 R8, RZ, RZ, R20 ;  /* 0x000000ffff087224 */ /* 0x000fe400078e0014 */
[----:B------:R-:W-:-:S04]  /*5980*/  IMAD.MOV.U32 R9, RZ, RZ, 0x0 ;  /* 0x00000000ff097424 */ /* 0x000fc800078e00ff */
[----:B------:R-:W-:Y:S05]  /*5990*/  RET.REL.NODEC R8 `(_Z7picountPi) ;  /* 0xffffffa408987950 */ /* 0x000fea0003c3ffff */
.L_x_28:
[----:B------:R-:W-:-:S00]  /*59a0*/  BRA `(.L_x_28) ;  /* 0xfffffffc00fc7947 */ /* 0x000fc0000383ffff */
[----:B------:R-:W-:-:S00]  /*59b0*/  NOP ;  /* 0x0000000000007918 */ /* 0x000fc00000000000 */
        /* <DEDUP_REMOVED lines=12> */
.L_x_29:


//--------------------- .nv.global.init           --------------------------
	.section	.nv.global.init,"aw",@progbits
	.align	4
.nv.global.init:
	.type		mrg32k3aM1SubSeq,@object
	.size		mrg32k3aM1SubSeq,(mrg32k3aM2SubSeq - mrg32k3aM1SubSeq)
mrg32k3aM1SubSeq:
        /*0000*/ 	.byte	0x0b, 0xcc, 0xee, 0x04, 0x73, 0x29, 0x8b, 0x6f, 0xf6, 0x53, 0x03, 0xf6, 0x23, 0xf6, 0xea, 0xda
        /* <DEDUP_REMOVED lines=125> */
	.type		mrg32k3aM2SubSeq,@object
	.size		mrg32k3aM2SubSeq,(mrg32k3aM1 - mrg32k3aM2SubSeq)
mrg32k3aM2SubSeq:
        /* <DEDUP_REMOVED lines=126> */
	.type		mrg32k3aM1,@object
	.size		mrg32k3aM1,(mrg32k3aM1Seq - mrg32k3aM1)
mrg32k3aM1:
        /* <DEDUP_REMOVED lines=144> */
	.type		mrg32k3aM1Seq,@object
	.size		mrg32k3aM1Seq,(mrg32k3aM2 - mrg32k3aM1Seq)
mrg32k3aM1Seq:
        /* <DEDUP_REMOVED lines=144> */
	.type		mrg32k3aM2,@object
	.size		mrg32k3aM2,(mrg32k3aM2Seq - mrg32k3aM2)
mrg32k3aM2:
        /* <DEDUP_REMOVED lines=144> */
	.type		mrg32k3aM2Seq,@object
	.size		mrg32k3aM2Seq,(precalc_xorwow_matrix - mrg32k3aM2Seq)
mrg32k3aM2Seq:
        /* <DEDUP_REMOVED lines=144> */
	.type		precalc_xorwow_matrix,@object
	.size		precalc_xorwow_matrix,(precalc_xorwow_offset_matrix - precalc_xorwow_matrix)
precalc_xorwow_matrix:
        /* <DEDUP_REMOVED lines=6400> */
	.type		precalc_xorwow_offset_matrix,@object
	.size		precalc_xorwow_offset_matrix,(.L_1 - precalc_xorwow_offset_matrix)
precalc_xorwow_offset_matrix:
        /* <DEDUP_REMOVED lines=6400> */
.L_1:


//--------------------- .nv.shared._Z7picountPi   --------------------------
	.section	.nv.shared._Z7picountPi,"aw",@nobits
	.sectionflags	@""
	.align	4
.nv.shared._Z7picountPi:
	.zero		1152


//--------------------- .nv.shared.reserved.0     --------------------------
	.section	.nv.shared.reserved.0,"aw",@nobits
	.weak		__nv_reservedSMEM_offset_0_alias
	.size		__nv_reservedSMEM_offset_0_alias, 0, 64
	.other		__nv_reservedSMEM_offset_0_alias,@"STO_CUDA_RESERVED_SHARED STV_DEFAULT"
__nv_reservedSMEM_offset_0_alias:
	.zero		0
	.zero		64


//--------------------- .nv.constant0._Z7picountPi --------------------------
	.section	.nv.constant0._Z7picountPi,"a",@progbits
	.sectionflags	@""
	.align	4
.nv.constant0._Z7picountPi:
	.zero		904


//--------------------- SYMBOLS --------------------------

	.type		.nv.reservedSmem.offset0,@object
	.size		.nv.reservedSmem.offset0,0x4
	.type		.nv.reservedSmem.cap,@object
	.size		.nv.reservedSmem.cap,0x4
